//
// Generated by NVIDIA NVVM Compiler
//
// Compiler Build ID: CL-36424714
// Cuda compilation tools, release 13.0, V13.0.88
// Based on NVVM 20.0.0
//

.version 9.0
.target sm_100
.address_size 64

.extern .func  (.param .b64 func_retval0) malloc
(
	.param .b64 malloc_param_0
)
;
.extern .func free
(
	.param .b64 free_param_0
)
;
.global .align 1 .b8 _ZN34_INTERNAL_7cd2c816_4_k_cu_df4162d14cuda3std3__45__cpo5beginE[1];
.global .align 1 .b8 _ZN34_INTERNAL_7cd2c816_4_k_cu_df4162d14cuda3std3__45__cpo3endE[1];
.global .align 1 .b8 _ZN34_INTERNAL_7cd2c816_4_k_cu_df4162d14cuda3std3__45__cpo6cbeginE[1];
.global .align 1 .b8 _ZN34_INTERNAL_7cd2c816_4_k_cu_df4162d14cuda3std3__45__cpo4cendE[1];
.global .align 1 .b8 _ZN34_INTERNAL_7cd2c816_4_k_cu_df4162d14cuda3std3__45__cpo6rbeginE[1];
.global .align 1 .b8 _ZN34_INTERNAL_7cd2c816_4_k_cu_df4162d14cuda3std3__45__cpo4rendE[1];
.global .align 1 .b8 _ZN34_INTERNAL_7cd2c816_4_k_cu_df4162d14cuda3std3__45__cpo7crbeginE[1];
.global .align 1 .b8 _ZN34_INTERNAL_7cd2c816_4_k_cu_df4162d14cuda3std3__45__cpo5crendE[1];
.global .align 1 .b8 _ZN34_INTERNAL_7cd2c816_4_k_cu_df4162d14cuda3std3__436_GLOBAL__N__7cd2c816_4_k_cu_df4162d16ignoreE[1];
.global .align 1 .b8 _ZN34_INTERNAL_7cd2c816_4_k_cu_df4162d14cuda3std3__419piecewise_constructE[1];
.global .align 1 .b8 _ZN34_INTERNAL_7cd2c816_4_k_cu_df4162d14cuda3std3__48in_placeE[1];
.global .align 1 .b8 _ZN34_INTERNAL_7cd2c816_4_k_cu_df4162d14cuda3std3__420unreachable_sentinelE[1];
.global .align 1 .b8 _ZN34_INTERNAL_7cd2c816_4_k_cu_df4162d14cuda3std3__47nulloptE[1];
.global .align 1 .b8 _ZN34_INTERNAL_7cd2c816_4_k_cu_df4162d14cuda3std3__48unexpectE[1];
.global .align 1 .b8 _ZN34_INTERNAL_7cd2c816_4_k_cu_df4162d14cuda3std6ranges3__45__cpo4swapE[1];
.global .align 1 .b8 _ZN34_INTERNAL_7cd2c816_4_k_cu_df4162d14cuda3std6ranges3__45__cpo9iter_moveE[1];
.global .align 1 .b8 _ZN34_INTERNAL_7cd2c816_4_k_cu_df4162d14cuda3std6ranges3__45__cpo5beginE[1];
.global .align 1 .b8 _ZN34_INTERNAL_7cd2c816_4_k_cu_df4162d14cuda3std6ranges3__45__cpo3endE[1];
.global .align 1 .b8 _ZN34_INTERNAL_7cd2c816_4_k_cu_df4162d14cuda3std6ranges3__45__cpo6cbeginE[1];
.global .align 1 .b8 _ZN34_INTERNAL_7cd2c816_4_k_cu_df4162d14cuda3std6ranges3__45__cpo4cendE[1];
.global .align 1 .b8 _ZN34_INTERNAL_7cd2c816_4_k_cu_df4162d14cuda3std6ranges3__45__cpo7advanceE[1];
.global .align 1 .b8 _ZN34_INTERNAL_7cd2c816_4_k_cu_df4162d14cuda3std6ranges3__45__cpo9iter_swapE[1];
.global .align 1 .b8 _ZN34_INTERNAL_7cd2c816_4_k_cu_df4162d14cuda3std6ranges3__45__cpo4nextE[1];
.global .align 1 .b8 _ZN34_INTERNAL_7cd2c816_4_k_cu_df4162d14cuda3std6ranges3__45__cpo4prevE[1];
.global .align 1 .b8 _ZN34_INTERNAL_7cd2c816_4_k_cu_df4162d14cuda3std6ranges3__45__cpo4dataE[1];
.global .align 1 .b8 _ZN34_INTERNAL_7cd2c816_4_k_cu_df4162d14cuda3std6ranges3__45__cpo5cdataE[1];
.global .align 1 .b8 _ZN34_INTERNAL_7cd2c816_4_k_cu_df4162d14cuda3std6ranges3__45__cpo4sizeE[1];
.global .align 1 .b8 _ZN34_INTERNAL_7cd2c816_4_k_cu_df4162d14cuda3std6ranges3__45__cpo5ssizeE[1];
.global .align 1 .b8 _ZN34_INTERNAL_7cd2c816_4_k_cu_df4162d14cuda3std6ranges3__45__cpo8distanceE[1];
.global .align 1 .b8 _ZN34_INTERNAL_7cd2c816_4_k_cu_df4162d16thrust24THRUST_300001_SM_1000_NS8cuda_cub3parE[1];
.global .align 1 .b8 _ZN34_INTERNAL_7cd2c816_4_k_cu_df4162d16thrust24THRUST_300001_SM_1000_NS8cuda_cub10par_nosyncE[1];
.global .align 1 .b8 _ZN34_INTERNAL_7cd2c816_4_k_cu_df4162d16thrust24THRUST_300001_SM_1000_NS6system6detail10sequential3seqE[1];
.global .align 1 .b8 _ZN34_INTERNAL_7cd2c816_4_k_cu_df4162d16thrust24THRUST_300001_SM_1000_NS12placeholders2_1E[1];
.global .align 1 .b8 _ZN34_INTERNAL_7cd2c816_4_k_cu_df4162d16thrust24THRUST_300001_SM_1000_NS12placeholders2_2E[1];
.global .align 1 .b8 _ZN34_INTERNAL_7cd2c816_4_k_cu_df4162d16thrust24THRUST_300001_SM_1000_NS12placeholders2_3E[1];
.global .align 1 .b8 _ZN34_INTERNAL_7cd2c816_4_k_cu_df4162d16thrust24THRUST_300001_SM_1000_NS12placeholders2_4E[1];
.global .align 1 .b8 _ZN34_INTERNAL_7cd2c816_4_k_cu_df4162d16thrust24THRUST_300001_SM_1000_NS12placeholders2_5E[1];
.global .align 1 .b8 _ZN34_INTERNAL_7cd2c816_4_k_cu_df4162d16thrust24THRUST_300001_SM_1000_NS12placeholders2_6E[1];
.global .align 1 .b8 _ZN34_INTERNAL_7cd2c816_4_k_cu_df4162d16thrust24THRUST_300001_SM_1000_NS12placeholders2_7E[1];
.global .align 1 .b8 _ZN34_INTERNAL_7cd2c816_4_k_cu_df4162d16thrust24THRUST_300001_SM_1000_NS12placeholders2_8E[1];
.global .align 1 .b8 _ZN34_INTERNAL_7cd2c816_4_k_cu_df4162d16thrust24THRUST_300001_SM_1000_NS12placeholders2_9E[1];
.global .align 1 .b8 _ZN34_INTERNAL_7cd2c816_4_k_cu_df4162d16thrust24THRUST_300001_SM_1000_NS12placeholders3_10E[1];
.global .align 1 .b8 _ZN34_INTERNAL_7cd2c816_4_k_cu_df4162d16thrust24THRUST_300001_SM_1000_NS3seqE[1];

.func  (.param .b32 func_retval0) _Z8chechalliPbiiiPiS0_S0_iiPS0_(
	.param .b32 _Z8chechalliPbiiiPiS0_S0_iiPS0__param_0,
	.param .b64 _Z8chechalliPbiiiPiS0_S0_iiPS0__param_1,
	.param .b32 _Z8chechalliPbiiiPiS0_S0_iiPS0__param_2,
	.param .b32 _Z8chechalliPbiiiPiS0_S0_iiPS0__param_3,
	.param .b32 _Z8chechalliPbiiiPiS0_S0_iiPS0__param_4,
	.param .b64 _Z8chechalliPbiiiPiS0_S0_iiPS0__param_5,
	.param .b64 _Z8chechalliPbiiiPiS0_S0_iiPS0__param_6,
	.param .b64 _Z8chechalliPbiiiPiS0_S0_iiPS0__param_7,
	.param .b32 _Z8chechalliPbiiiPiS0_S0_iiPS0__param_8,
	.param .b32 _Z8chechalliPbiiiPiS0_S0_iiPS0__param_9,
	.param .b64 _Z8chechalliPbiiiPiS0_S0_iiPS0__param_10
)
{
	.reg .pred 	%p<14>;
	.reg .b16 	%rs<14>;
	.reg .b32 	%r<46>;
	.reg .b64 	%rd<40>;

	ld.param.u32 	%r21, [_Z8chechalliPbiiiPiS0_S0_iiPS0__param_0];
	ld.param.u64 	%rd8, [_Z8chechalliPbiiiPiS0_S0_iiPS0__param_1];
	ld.param.u32 	%r42, [_Z8chechalliPbiiiPiS0_S0_iiPS0__param_2];
	ld.param.u32 	%r41, [_Z8chechalliPbiiiPiS0_S0_iiPS0__param_3];
	ld.param.u32 	%r24, [_Z8chechalliPbiiiPiS0_S0_iiPS0__param_4];
	ld.param.u64 	%rd9, [_Z8chechalliPbiiiPiS0_S0_iiPS0__param_5];
	ld.param.u64 	%rd10, [_Z8chechalliPbiiiPiS0_S0_iiPS0__param_6];
	ld.param.u64 	%rd11, [_Z8chechalliPbiiiPiS0_S0_iiPS0__param_7];
	ld.param.u32 	%r25, [_Z8chechalliPbiiiPiS0_S0_iiPS0__param_8];
	ld.param.u32 	%r26, [_Z8chechalliPbiiiPiS0_S0_iiPS0__param_9];
	ld.param.u64 	%rd12, [_Z8chechalliPbiiiPiS0_S0_iiPS0__param_10];
	cvta.to.global.u64 	%rd1, %rd12;
	cvta.to.global.u64 	%rd2, %rd9;
	cvta.to.global.u64 	%rd3, %rd10;
	cvta.to.global.u64 	%rd4, %rd11;
	sub.s32 	%r1, %r26, %r25;
	setp.ne.s32 	%p1, %r42, %r1;
	@%p1 bra 	$L__BB0_7;
	mul.wide.s32 	%rd26, %r21, 4;
	add.s64 	%rd27, %rd4, %rd26;
	ld.global.u32 	%r39, [%rd27];
	mov.u32 	%r1, %r42;
$L__BB0_2:
	add.s32 	%r34, %r25, %r1;
	add.s32 	%r35, %r34, -1;
	mul.wide.s32 	%rd28, %r35, 4;
	add.s64 	%rd29, %rd3, %rd28;
	ld.global.u32 	%r36, [%rd29];
	mul.wide.s32 	%rd30, %r36, 4;
	add.s64 	%rd31, %rd4, %rd30;
	ld.global.u32 	%r7, [%rd31];
	setp.ge.s32 	%p9, %r7, %r39;
	mov.b16 	%rs8, 1;
	mov.u16 	%rs13, %rs8;
	@%p9 bra 	$L__BB0_16;
	mul.wide.s32 	%rd32, %r7, 8;
	add.s64 	%rd5, %rd1, %rd32;
	setp.ge.s32 	%p10, %r41, %r24;
	mov.b16 	%rs9, 0;
	mov.u16 	%rs13, %rs9;
	@%p10 bra 	$L__BB0_16;
$L__BB0_4:
	mul.wide.s32 	%rd33, %r41, 4;
	add.s64 	%rd34, %rd2, %rd33;
	ld.global.u32 	%r9, [%rd34];
	cvt.s64.s32 	%rd35, %r9;
	add.s64 	%rd36, %rd8, %rd35;
	ld.u8 	%rs10, [%rd36];
	setp.ne.s16 	%p11, %rs10, 0;
	@%p11 bra 	$L__BB0_6;
	ld.global.u64 	%rd37, [%rd5];
	mul.wide.s32 	%rd38, %r9, 4;
	add.s64 	%rd39, %rd37, %rd38;
	ld.u32 	%r37, [%rd39];
	setp.ne.s32 	%p12, %r37, 0;
	mov.u16 	%rs13, %rs8;
	@%p12 bra 	$L__BB0_16;
$L__BB0_6:
	add.s32 	%r41, %r41, 1;
	setp.eq.s32 	%p13, %r41, %r24;
	mov.u16 	%rs13, %rs9;
	@%p13 bra 	$L__BB0_16;
	bra.uni 	$L__BB0_4;
$L__BB0_7:
	add.s32 	%r3, %r25, -1;
	mul.wide.s32 	%rd13, %r21, 4;
	add.s64 	%rd14, %rd4, %rd13;
	ld.global.u32 	%r39, [%rd14];
$L__BB0_8:
	add.s32 	%r27, %r3, %r42;
	mul.wide.s32 	%rd15, %r27, 4;
	add.s64 	%rd16, %rd3, %rd15;
	ld.global.u32 	%r28, [%rd16];
	mul.wide.s32 	%rd17, %r28, 4;
	add.s64 	%rd18, %rd4, %rd17;
	ld.global.u32 	%r12, [%rd18];
	setp.ge.s32 	%p2, %r12, %r39;
	@%p2 bra 	$L__BB0_17;
	setp.ge.s32 	%p4, %r41, %r24;
	mov.b16 	%rs2, 0;
	mov.u16 	%rs13, %rs2;
	@%p4 bra 	$L__BB0_16;
	mul.wide.s32 	%rd19, %r12, 8;
	add.s64 	%rd6, %rd1, %rd19;
	add.s32 	%r13, %r42, 1;
	mov.b32 	%r43, 0;
	mov.u32 	%r44, %r41;
$L__BB0_11:
	mul.wide.s32 	%rd20, %r44, 4;
	add.s64 	%rd21, %rd2, %rd20;
	ld.global.u32 	%r17, [%rd21];
	cvt.s64.s32 	%rd22, %r17;
	add.s64 	%rd7, %rd8, %rd22;
	ld.u8 	%rs3, [%rd7];
	setp.ne.s16 	%p5, %rs3, 0;
	@%p5 bra 	$L__BB0_15;
	ld.global.u64 	%rd23, [%rd6];
	mul.wide.s32 	%rd24, %r17, 4;
	add.s64 	%rd25, %rd23, %rd24;
	ld.u32 	%r30, [%rd25];
	setp.eq.s32 	%p6, %r30, 0;
	@%p6 bra 	$L__BB0_15;
	mov.b16 	%rs13, 1;
	st.u8 	[%rd7], %rs13;
	{ // callseq 0, 0
	.param .b32 param0;
	st.param.b32 	[param0], %r21;
	.param .b64 param1;
	st.param.b64 	[param1], %rd8;
	.param .b32 param2;
	st.param.b32 	[param2], %r13;
	.param .b32 param3;
	st.param.b32 	[param3], %r41;
	.param .b32 param4;
	st.param.b32 	[param4], %r24;
	.param .b64 param5;
	st.param.b64 	[param5], %rd9;
	.param .b64 param6;
	st.param.b64 	[param6], %rd10;
	.param .b64 param7;
	st.param.b64 	[param7], %rd11;
	.param .b32 param8;
	st.param.b32 	[param8], %r25;
	.param .b32 param9;
	st.param.b32 	[param9], %r26;
	.param .b64 param10;
	st.param.b64 	[param10], %rd12;
	.param .b32 retval0;
	call.uni (retval0), 
	_Z8chechalliPbiiiPiS0_S0_iiPS0_, 
	(
	param0, 
	param1, 
	param2, 
	param3, 
	param4, 
	param5, 
	param6, 
	param7, 
	param8, 
	param9, 
	param10
	);
	ld.param.b32 	%r31, [retval0];
	} // callseq 0
	cvt.u16.u32 	%rs5, %r31;
	cvt.s32.s16 	%r33, %rs5;
	or.b32  	%r43, %r43, %r33;
	setp.eq.s32 	%p7, %r43, 1;
	@%p7 bra 	$L__BB0_16;
	mov.b16 	%rs6, 0;
	st.u8 	[%rd7], %rs6;
$L__BB0_15:
	add.s32 	%r44, %r44, 1;
	setp.ne.s32 	%p8, %r44, %r24;
	mov.u16 	%rs13, %rs2;
	@%p8 bra 	$L__BB0_11;
$L__BB0_16:
	cvt.u32.u16 	%r38, %rs13;
	st.param.b32 	[func_retval0], %r38;
	ret;
$L__BB0_17:
	add.s32 	%r42, %r42, 1;
	setp.eq.s32 	%p3, %r42, %r1;
	@%p3 bra 	$L__BB0_2;
	bra.uni 	$L__BB0_8;

}
	// .globl	_Z8findhashPiS_S_S_PbS0_S_S_
.visible .entry _Z8findhashPiS_S_S_PbS0_S_S_(
	.param .u64 .ptr .align 1 _Z8findhashPiS_S_S_PbS0_S_S__param_0,
	.param .u64 .ptr .align 1 _Z8findhashPiS_S_S_PbS0_S_S__param_1,
	.param .u64 .ptr .align 1 _Z8findhashPiS_S_S_PbS0_S_S__param_2,
	.param .u64 .ptr .align 1 _Z8findhashPiS_S_S_PbS0_S_S__param_3,
	.param .u64 .ptr .align 1 _Z8findhashPiS_S_S_PbS0_S_S__param_4,
	.param .u64 .ptr .align 1 _Z8findhashPiS_S_S_PbS0_S_S__param_5,
	.param .u64 .ptr .align 1 _Z8findhashPiS_S_S_PbS0_S_S__param_6,
	.param .u64 .ptr .align 1 _Z8findhashPiS_S_S_PbS0_S_S__param_7
)
{
	.reg .pred 	%p<11>;
	.reg .b16 	%rs<3>;
	.reg .b32 	%r<50>;
	.reg .b64 	%rd<52>;

	ld.param.u64 	%rd9, [_Z8findhashPiS_S_S_PbS0_S_S__param_0];
	ld.param.u64 	%rd15, [_Z8findhashPiS_S_S_PbS0_S_S__param_1];
	ld.param.u64 	%rd16, [_Z8findhashPiS_S_S_PbS0_S_S__param_2];
	ld.param.u64 	%rd10, [_Z8findhashPiS_S_S_PbS0_S_S__param_3];
	ld.param.u64 	%rd11, [_Z8findhashPiS_S_S_PbS0_S_S__param_4];
	ld.param.u64 	%rd12, [_Z8findhashPiS_S_S_PbS0_S_S__param_5];
	ld.param.u64 	%rd13, [_Z8findhashPiS_S_S_PbS0_S_S__param_6];
	ld.param.u64 	%rd14, [_Z8findhashPiS_S_S_PbS0_S_S__param_7];
	cvta.to.global.u64 	%rd1, %rd16;
	cvta.to.global.u64 	%rd17, %rd15;
	mov.u32 	%r15, %tid.x;
	mov.u32 	%r16, %ntid.y;
	mov.u32 	%r17, %tid.y;
	mov.u32 	%r18, %ntid.x;
	mov.u32 	%r19, %ctaid.x;
	mov.u32 	%r20, %nctaid.y;
	mov.u32 	%r21, %ctaid.y;
	mad.lo.s32 	%r22, %r19, %r20, %r21;
	mad.lo.s32 	%r23, %r22, %r18, %r15;
	mad.lo.s32 	%r1, %r23, %r16, %r17;
	ld.global.u32 	%r24, [%rd17];
	setp.ge.s32 	%p3, %r1, %r24;
	@%p3 bra 	$L__BB1_11;
	mul.wide.s32 	%rd18, %r1, 4;
	add.s64 	%rd19, %rd1, %rd18;
	ld.global.u32 	%r25, [%rd19];
	setp.ne.s32 	%p4, %r25, 0;
	@%p4 bra 	$L__BB1_11;
	cvta.to.global.u64 	%rd21, %rd9;
	add.s64 	%rd23, %rd21, %rd18;
	ld.global.u32 	%r2, [%rd23+4];
	ld.global.u32 	%r46, [%rd23];
	setp.ge.s32 	%p6, %r46, %r2;
	mov.pred 	%p10, -1;
	mov.b64 	%rd50, 1;
	mov.u64 	%rd51, %rd50;
	@%p6 bra 	$L__BB1_9;
	cvta.to.global.u64 	%rd2, %rd12;
	cvta.to.global.u64 	%rd3, %rd10;
	mov.b32 	%r48, 1;
	mov.b32 	%r49, 0;
	mov.u32 	%r47, %r48;
$L__BB1_4:
	cvt.s64.s32 	%rd4, %r46;
	add.s64 	%rd24, %rd2, %rd4;
	ld.global.u8 	%rs1, [%rd24];
	setp.eq.s16 	%p7, %rs1, 0;
	@%p7 bra 	$L__BB1_7;
	shl.b64 	%rd25, %rd4, 2;
	add.s64 	%rd26, %rd3, %rd25;
	ld.global.u32 	%r28, [%rd26];
	mul.wide.s32 	%rd27, %r28, 4;
	add.s64 	%rd28, %rd1, %rd27;
	ld.global.u32 	%r8, [%rd28];
	setp.eq.s32 	%p8, %r8, 0;
	@%p8 bra 	$L__BB1_11;
	mul.wide.s32 	%rd29, %r47, %r8;
	mul.lo.s64 	%rd30, %rd29, 10007;
	mul.hi.s64 	%rd31, %rd30, -8775366530925146571;
	add.s64 	%rd32, %rd31, %rd30;
	shr.s64 	%rd33, %rd32, 19;
	shr.u64 	%rd34, %rd32, 63;
	cvt.u32.u64 	%r30, %rd34;
	cvt.u32.u64 	%r31, %rd33;
	add.s32 	%r32, %r31, %r30;
	mov.b64 	%rd35, 1000003;
	cvt.u32.u64 	%r33, %rd35;
	mul.lo.s32 	%r34, %r32, %r33;
	cvt.u32.u64 	%r35, %rd30;
	sub.s32 	%r47, %r35, %r34;
	mul.wide.s32 	%rd36, %r48, %r8;
	mul.lo.s64 	%rd37, %rd36, 100003;
	mul.hi.s64 	%rd38, %rd37, -8775695345595458439;
	add.s64 	%rd39, %rd38, %rd37;
	shr.s64 	%rd40, %rd39, 19;
	shr.u64 	%rd41, %rd39, 63;
	cvt.u32.u64 	%r36, %rd41;
	cvt.u32.u64 	%r37, %rd40;
	add.s32 	%r38, %r37, %r36;
	mov.b64 	%rd42, 1000037;
	cvt.u32.u64 	%r39, %rd42;
	mul.lo.s32 	%r40, %r38, %r39;
	cvt.u32.u64 	%r41, %rd37;
	sub.s32 	%r48, %r41, %r40;
	mov.b32 	%r49, 1;
$L__BB1_7:
	add.s32 	%r46, %r46, 1;
	setp.ne.s32 	%p9, %r46, %r2;
	@%p9 bra 	$L__BB1_4;
	setp.eq.s32 	%p10, %r49, 0;
	cvt.s64.s32 	%rd50, %r47;
	cvt.s64.s32 	%rd51, %r48;
$L__BB1_9:
	@%p10 bra 	$L__BB1_11;
	cvta.to.global.u64 	%rd43, %rd11;
	mov.b16 	%rs2, 0;
	st.global.u8 	[%rd43], %rs2;
	cvta.to.global.u64 	%rd44, %rd13;
	shl.b64 	%rd45, %rd50, 2;
	add.s64 	%rd46, %rd44, %rd45;
	mov.b32 	%r42, 1;
	st.global.u32 	[%rd46], %r42;
	cvta.to.global.u64 	%rd47, %rd14;
	shl.b64 	%rd48, %rd51, 2;
	add.s64 	%rd49, %rd47, %rd48;
	st.global.u32 	[%rd49], %r42;
$L__BB1_11:
	ret;

}
	// .globl	_Z7setdeg1PiS_S_Pb
.visible .entry _Z7setdeg1PiS_S_Pb(
	.param .u64 .ptr .align 1 _Z7setdeg1PiS_S_Pb_param_0,
	.param .u64 .ptr .align 1 _Z7setdeg1PiS_S_Pb_param_1,
	.param .u64 .ptr .align 1 _Z7setdeg1PiS_S_Pb_param_2,
	.param .u64 .ptr .align 1 _Z7setdeg1PiS_S_Pb_param_3
)
{
	.reg .pred 	%p<6>;
	.reg .b16 	%rs<2>;
	.reg .b32 	%r<19>;
	.reg .b64 	%rd<15>;

	ld.param.u64 	%rd3, [_Z7setdeg1PiS_S_Pb_param_0];
	ld.param.u64 	%rd6, [_Z7setdeg1PiS_S_Pb_param_1];
	ld.param.u64 	%rd4, [_Z7setdeg1PiS_S_Pb_param_2];
	ld.param.u64 	%rd5, [_Z7setdeg1PiS_S_Pb_param_3];
	cvta.to.global.u64 	%rd7, %rd6;
	mov.u32 	%r6, %tid.x;
	mov.u32 	%r7, %ntid.y;
	mov.u32 	%r8, %tid.y;
	mov.u32 	%r9, %ntid.x;
	mov.u32 	%r10, %ctaid.x;
	mov.u32 	%r11, %nctaid.y;
	mov.u32 	%r12, %ctaid.y;
	mad.lo.s32 	%r13, %r10, %r11, %r12;
	mad.lo.s32 	%r14, %r13, %r9, %r6;
	mad.lo.s32 	%r1, %r14, %r7, %r8;
	ld.global.u32 	%r15, [%rd7];
	setp.ge.s32 	%p1, %r1, %r15;
	@%p1 bra 	$L__BB2_7;
	cvta.to.global.u64 	%rd8, %rd4;
	mul.wide.s32 	%rd9, %r1, 4;
	add.s64 	%rd1, %rd8, %rd9;
	ld.global.u32 	%r16, [%rd1];
	setp.ne.s32 	%p2, %r16, 0;
	@%p2 bra 	$L__BB2_7;
	cvta.to.global.u64 	%rd10, %rd3;
	add.s64 	%rd12, %rd10, %rd9;
	ld.global.u32 	%r2, [%rd12+4];
	ld.global.u32 	%r18, [%rd12];
	setp.ge.s32 	%p3, %r18, %r2;
	@%p3 bra 	$L__BB2_6;
	cvta.to.global.u64 	%rd2, %rd5;
	bra.uni 	$L__BB2_5;
$L__BB2_4:
	add.s32 	%r18, %r18, 1;
	setp.eq.s32 	%p5, %r18, %r2;
	@%p5 bra 	$L__BB2_6;
$L__BB2_5:
	cvt.s64.s32 	%rd13, %r18;
	add.s64 	%rd14, %rd2, %rd13;
	ld.global.u8 	%rs1, [%rd14];
	setp.eq.s16 	%p4, %rs1, 0;
	@%p4 bra 	$L__BB2_4;
	bra.uni 	$L__BB2_7;
$L__BB2_6:
	mov.b32 	%r17, 1;
	st.global.u32 	[%rd1], %r17;
$L__BB2_7:
	ret;

}
	// .globl	_Z7puttoidPiS_S_S_PbS_S_
.visible .entry _Z7puttoidPiS_S_S_PbS_S_(
	.param .u64 .ptr .align 1 _Z7puttoidPiS_S_S_PbS_S__param_0,
	.param .u64 .ptr .align 1 _Z7puttoidPiS_S_S_PbS_S__param_1,
	.param .u64 .ptr .align 1 _Z7puttoidPiS_S_S_PbS_S__param_2,
	.param .u64 .ptr .align 1 _Z7puttoidPiS_S_S_PbS_S__param_3,
	.param .u64 .ptr .align 1 _Z7puttoidPiS_S_S_PbS_S__param_4,
	.param .u64 .ptr .align 1 _Z7puttoidPiS_S_S_PbS_S__param_5,
	.param .u64 .ptr .align 1 _Z7puttoidPiS_S_S_PbS_S__param_6
)
{
	.reg .pred 	%p<11>;
	.reg .b16 	%rs<2>;
	.reg .b32 	%r<39>;
	.reg .b64 	%rd<40>;

	ld.param.u64 	%rd8, [_Z7puttoidPiS_S_S_PbS_S__param_0];
	ld.param.u64 	%rd13, [_Z7puttoidPiS_S_S_PbS_S__param_1];
	ld.param.u64 	%rd14, [_Z7puttoidPiS_S_S_PbS_S__param_2];
	ld.param.u64 	%rd9, [_Z7puttoidPiS_S_S_PbS_S__param_3];
	ld.param.u64 	%rd10, [_Z7puttoidPiS_S_S_PbS_S__param_4];
	ld.param.u64 	%rd11, [_Z7puttoidPiS_S_S_PbS_S__param_5];
	ld.param.u64 	%rd12, [_Z7puttoidPiS_S_S_PbS_S__param_6];
	cvta.to.global.u64 	%rd1, %rd14;
	cvta.to.global.u64 	%rd15, %rd13;
	mov.u32 	%r12, %tid.x;
	mov.u32 	%r13, %ntid.y;
	mov.u32 	%r14, %tid.y;
	mov.u32 	%r15, %ntid.x;
	mov.u32 	%r16, %ctaid.x;
	mov.u32 	%r17, %nctaid.y;
	mov.u32 	%r18, %ctaid.y;
	mad.lo.s32 	%r19, %r16, %r17, %r18;
	mad.lo.s32 	%r20, %r19, %r15, %r12;
	mad.lo.s32 	%r1, %r20, %r13, %r14;
	ld.global.u32 	%r21, [%rd15];
	setp.ge.s32 	%p3, %r1, %r21;
	@%p3 bra 	$L__BB3_11;
	mul.wide.s32 	%rd16, %r1, 4;
	add.s64 	%rd2, %rd1, %rd16;
	ld.global.u32 	%r22, [%rd2];
	setp.ne.s32 	%p4, %r22, 0;
	@%p4 bra 	$L__BB3_11;
	cvta.to.global.u64 	%rd18, %rd8;
	add.s64 	%rd20, %rd18, %rd16;
	ld.global.u32 	%r2, [%rd20+4];
	ld.global.u32 	%r36, [%rd20];
	setp.ge.s32 	%p6, %r36, %r2;
	mov.pred 	%p10, -1;
	mov.b64 	%rd39, 1;
	@%p6 bra 	$L__BB3_9;
	cvta.to.global.u64 	%rd3, %rd10;
	cvta.to.global.u64 	%rd4, %rd9;
	mov.b32 	%r37, 1;
	mov.b32 	%r38, 0;
$L__BB3_4:
	cvt.s64.s32 	%rd5, %r36;
	add.s64 	%rd21, %rd3, %rd5;
	ld.global.u8 	%rs1, [%rd21];
	setp.eq.s16 	%p7, %rs1, 0;
	@%p7 bra 	$L__BB3_7;
	shl.b64 	%rd22, %rd5, 2;
	add.s64 	%rd23, %rd4, %rd22;
	ld.global.u32 	%r25, [%rd23];
	mul.wide.s32 	%rd24, %r25, 4;
	add.s64 	%rd25, %rd1, %rd24;
	ld.global.u32 	%r7, [%rd25];
	setp.eq.s32 	%p8, %r7, 0;
	@%p8 bra 	$L__BB3_11;
	mul.wide.s32 	%rd26, %r37, %r7;
	mul.lo.s64 	%rd27, %rd26, 10007;
	mul.hi.s64 	%rd28, %rd27, -8775366530925146571;
	add.s64 	%rd29, %rd28, %rd27;
	shr.s64 	%rd30, %rd29, 19;
	shr.u64 	%rd31, %rd29, 63;
	cvt.u32.u64 	%r27, %rd31;
	cvt.u32.u64 	%r28, %rd30;
	add.s32 	%r29, %r28, %r27;
	mov.b64 	%rd32, 1000003;
	cvt.u32.u64 	%r30, %rd32;
	mul.lo.s32 	%r31, %r29, %r30;
	cvt.u32.u64 	%r32, %rd27;
	sub.s32 	%r37, %r32, %r31;
	mov.b32 	%r38, 1;
$L__BB3_7:
	add.s32 	%r36, %r36, 1;
	setp.ne.s32 	%p9, %r36, %r2;
	@%p9 bra 	$L__BB3_4;
	setp.eq.s32 	%p10, %r38, 0;
	cvt.s64.s32 	%rd39, %r37;
$L__BB3_9:
	@%p10 bra 	$L__BB3_11;
	cvta.to.global.u64 	%rd33, %rd11;
	shl.b64 	%rd34, %rd39, 2;
	add.s64 	%rd35, %rd33, %rd34;
	ld.global.u32 	%r33, [%rd35];
	st.global.u32 	[%rd2], %r33;
	cvta.to.global.u64 	%rd36, %rd12;
	mul.wide.s32 	%rd37, %r33, 4;
	add.s64 	%rd38, %rd36, %rd37;
	st.global.u32 	[%rd38], %r1;
$L__BB3_11:
	ret;

}
	// .globl	_Z7findcvsiPiS_S_S_S_S_PS_
.visible .entry _Z7findcvsiPiS_S_S_S_S_PS_(
	.param .u32 _Z7findcvsiPiS_S_S_S_S_PS__param_0,
	.param .u64 .ptr .align 1 _Z7findcvsiPiS_S_S_S_S_PS__param_1,
	.param .u64 .ptr .align 1 _Z7findcvsiPiS_S_S_S_S_PS__param_2,
	.param .u64 .ptr .align 1 _Z7findcvsiPiS_S_S_S_S_PS__param_3,
	.param .u64 .ptr .align 1 _Z7findcvsiPiS_S_S_S_S_PS__param_4,
	.param .u64 .ptr .align 1 _Z7findcvsiPiS_S_S_S_S_PS__param_5,
	.param .u64 .ptr .align 1 _Z7findcvsiPiS_S_S_S_S_PS__param_6,
	.param .u64 .ptr .align 1 _Z7findcvsiPiS_S_S_S_S_PS__param_7
)
{
	.reg .pred 	%p<6>;
	.reg .b16 	%rs<3>;
	.reg .b32 	%r<28>;
	.reg .b64 	%rd<33>;

	ld.param.u32 	%r4, [_Z7findcvsiPiS_S_S_S_S_PS__param_0];
	ld.param.u64 	%rd8, [_Z7findcvsiPiS_S_S_S_S_PS__param_1];
	ld.param.u64 	%rd14, [_Z7findcvsiPiS_S_S_S_S_PS__param_2];
	ld.param.u64 	%rd9, [_Z7findcvsiPiS_S_S_S_S_PS__param_3];
	ld.param.u64 	%rd10, [_Z7findcvsiPiS_S_S_S_S_PS__param_4];
	ld.param.u64 	%rd11, [_Z7findcvsiPiS_S_S_S_S_PS__param_5];
	ld.param.u64 	%rd12, [_Z7findcvsiPiS_S_S_S_S_PS__param_6];
	ld.param.u64 	%rd13, [_Z7findcvsiPiS_S_S_S_S_PS__param_7];
	cvta.to.global.u64 	%rd1, %rd14;
	mov.u32 	%r5, %tid.x;
	mov.u32 	%r6, %ntid.y;
	mov.u32 	%r7, %tid.y;
	mov.u32 	%r8, %ntid.x;
	mov.u32 	%r9, %ctaid.x;
	mov.u32 	%r10, %nctaid.y;
	mov.u32 	%r11, %ctaid.y;
	mad.lo.s32 	%r12, %r9, %r10, %r11;
	mad.lo.s32 	%r13, %r12, %r8, %r5;
	mad.lo.s32 	%r1, %r13, %r6, %r7;
	ld.global.u32 	%r2, [%rd1];
	setp.ge.s32 	%p1, %r1, %r2;
	@%p1 bra 	$L__BB4_8;
	cvta.to.global.u64 	%rd15, %rd10;
	cvta.to.global.u64 	%rd16, %rd8;
	mul.wide.s32 	%rd17, %r4, 4;
	add.s64 	%rd2, %rd15, %rd17;
	ld.global.u32 	%r14, [%rd2+4];
	ld.global.u32 	%r15, [%rd2];
	sub.s32 	%r16, %r14, %r15;
	mul.wide.s32 	%rd18, %r1, 4;
	add.s64 	%rd3, %rd16, %rd18;
	ld.global.u32 	%r17, [%rd3+4];
	ld.global.u32 	%r18, [%rd3];
	sub.s32 	%r19, %r17, %r18;
	setp.gt.s32 	%p2, %r16, %r19;
	@%p2 bra 	$L__BB4_8;
	cvt.s64.s32 	%rd19, %r2;
	{ // callseq 1, 0
	.param .b64 param0;
	st.param.b64 	[param0], %rd19;
	.param .b64 retval0;
	call.uni (retval0), 
	malloc, 
	(
	param0
	);
	ld.param.b64 	%rd20, [retval0];
	} // callseq 1
	ld.global.u32 	%r3, [%rd1];
	setp.eq.s32 	%p3, %r3, 0;
	@%p3 bra 	$L__BB4_5;
	cvt.s64.s32 	%rd5, %r3;
	mov.b64 	%rd32, 0;
$L__BB4_4:
	add.s64 	%rd22, %rd20, %rd32;
	mov.b16 	%rs1, 0;
	st.u8 	[%rd22], %rs1;
	add.s64 	%rd32, %rd32, 1;
	setp.lt.u64 	%p4, %rd32, %rd5;
	@%p4 bra 	$L__BB4_4;
$L__BB4_5:
	ld.global.u32 	%r20, [%rd3];
	ld.global.u32 	%r21, [%rd3+4];
	ld.global.u32 	%r22, [%rd2];
	ld.global.u32 	%r23, [%rd2+4];
	{ // callseq 2, 0
	.param .b32 param0;
	st.param.b32 	[param0], %r4;
	.param .b64 param1;
	st.param.b64 	[param1], %rd20;
	.param .b32 param2;
	st.param.b32 	[param2], 1;
	.param .b32 param3;
	st.param.b32 	[param3], %r20;
	.param .b32 param4;
	st.param.b32 	[param4], %r21;
	.param .b64 param5;
	st.param.b64 	[param5], %rd9;
	.param .b64 param6;
	st.param.b64 	[param6], %rd11;
	.param .b64 param7;
	st.param.b64 	[param7], %rd12;
	.param .b32 param8;
	st.param.b32 	[param8], %r22;
	.param .b32 param9;
	st.param.b32 	[param9], %r23;
	.param .b64 param10;
	st.param.b64 	[param10], %rd13;
	.param .b32 retval0;
	call.uni (retval0), 
	_Z8chechalliPbiiiPiS0_S0_iiPS0_, 
	(
	param0, 
	param1, 
	param2, 
	param3, 
	param4, 
	param5, 
	param6, 
	param7, 
	param8, 
	param9, 
	param10
	);
	ld.param.b32 	%r24, [retval0];
	} // callseq 2
	cvt.u16.u32 	%rs2, %r24;
	setp.eq.s16 	%p5, %rs2, 0;
	@%p5 bra 	$L__BB4_7;
	cvta.to.global.u64 	%rd23, %rd12;
	add.s64 	%rd25, %rd23, %rd17;
	ld.global.u32 	%r26, [%rd25];
	cvta.to.global.u64 	%rd26, %rd13;
	mul.wide.s32 	%rd27, %r26, 8;
	add.s64 	%rd28, %rd26, %rd27;
	ld.global.u64 	%rd29, [%rd28];
	add.s64 	%rd31, %rd29, %rd18;
	mov.b32 	%r27, 1;
	st.u32 	[%rd31], %r27;
$L__BB4_7:
	{ // callseq 3, 0
	.param .b64 param0;
	st.param.b64 	[param0], %rd20;
	call.uni 
	free, 
	(
	param0
	);
	} // callseq 3
$L__BB4_8:
	ret;

}
	// .globl	_Z9puttolistPiS_S_
.visible .entry _Z9puttolistPiS_S_(
	.param .u64 .ptr .align 1 _Z9puttolistPiS_S__param_0,
	.param .u64 .ptr .align 1 _Z9puttolistPiS_S__param_1,
	.param .u64 .ptr .align 1 _Z9puttolistPiS_S__param_2
)
{
	.reg .pred 	%p<3>;
	.reg .b32 	%r<14>;
	.reg .b64 	%rd<11>;

	ld.param.u64 	%rd3, [_Z9puttolistPiS_S__param_0];
	ld.param.u64 	%rd1, [_Z9puttolistPiS_S__param_1];
	ld.param.u64 	%rd2, [_Z9puttolistPiS_S__param_2];
	cvta.to.global.u64 	%rd4, %rd3;
	mov.u32 	%r3, %tid.x;
	mov.u32 	%r4, %ntid.y;
	mov.u32 	%r5, %tid.y;
	mov.u32 	%r6, %ntid.x;
	mov.u32 	%r7, %ctaid.x;
	mov.u32 	%r8, %nctaid.y;
	mov.u32 	%r9, %ctaid.y;
	mad.lo.s32 	%r10, %r7, %r8, %r9;
	mad.lo.s32 	%r11, %r10, %r6, %r3;
	mad.lo.s32 	%r1, %r11, %r4, %r5;
	ld.global.u32 	%r12, [%rd4];
	setp.ge.s32 	%p1, %r1, %r12;
	@%p1 bra 	$L__BB5_3;
	cvta.to.global.u64 	%rd5, %rd1;
	mul.wide.s32 	%rd6, %r1, 4;
	add.s64 	%rd7, %rd5, %rd6;
	ld.global.u32 	%r2, [%rd7];
	ld.global.u32 	%r13, [%rd7+4];
	setp.eq.s32 	%p2, %r2, %r13;
	@%p2 bra 	$L__BB5_3;
	cvta.to.global.u64 	%rd8, %rd2;
	mul.wide.s32 	%rd9, %r2, 4;
	add.s64 	%rd10, %rd8, %rd9;
	st.global.u32 	[%rd10], %r1;
$L__BB5_3:
	ret;

}
	// .globl	_Z9checkpermPbPiS0_S0_S0_S0_S0_
.visible .entry _Z9checkpermPbPiS0_S0_S0_S0_S0_(
	.param .u64 .ptr .align 1 _Z9checkpermPbPiS0_S0_S0_S0_S0__param_0,
	.param .u64 .ptr .align 1 _Z9checkpermPbPiS0_S0_S0_S0_S0__param_1,
	.param .u64 .ptr .align 1 _Z9checkpermPbPiS0_S0_S0_S0_S0__param_2,
	.param .u64 .ptr .align 1 _Z9checkpermPbPiS0_S0_S0_S0_S0__param_3,
	.param .u64 .ptr .align 1 _Z9checkpermPbPiS0_S0_S0_S0_S0__param_4,
	.param .u64 .ptr .align 1 _Z9checkpermPbPiS0_S0_S0_S0_S0__param_5,
	.param .u64 .ptr .align 1 _Z9checkpermPbPiS0_S0_S0_S0_S0__param_6
)
{
	.reg .pred 	%p<7>;
	.reg .b16 	%rs<2>;
	.reg .b32 	%r<26>;
	.reg .b64 	%rd<26>;

	ld.param.u64 	%rd5, [_Z9checkpermPbPiS0_S0_S0_S0_S0__param_0];
	ld.param.u64 	%rd10, [_Z9checkpermPbPiS0_S0_S0_S0_S0__param_1];
	ld.param.u64 	%rd11, [_Z9checkpermPbPiS0_S0_S0_S0_S0__param_2];
	ld.param.u64 	%rd6, [_Z9checkpermPbPiS0_S0_S0_S0_S0__param_3];
	ld.param.u64 	%rd7, [_Z9checkpermPbPiS0_S0_S0_S0_S0__param_4];
	ld.param.u64 	%rd8, [_Z9checkpermPbPiS0_S0_S0_S0_S0__param_5];
	ld.param.u64 	%rd9, [_Z9checkpermPbPiS0_S0_S0_S0_S0__param_6];
	cvta.to.global.u64 	%rd1, %rd10;
	cvta.to.global.u64 	%rd12, %rd11;
	mov.u32 	%r11, %tid.x;
	mov.u32 	%r12, %ntid.y;
	mov.u32 	%r13, %tid.y;
	mov.u32 	%r14, %ntid.x;
	mov.u32 	%r15, %ctaid.x;
	mov.u32 	%r16, %nctaid.y;
	mov.u32 	%r17, %ctaid.y;
	mad.lo.s32 	%r18, %r15, %r16, %r17;
	mad.lo.s32 	%r19, %r18, %r14, %r11;
	mad.lo.s32 	%r1, %r19, %r12, %r13;
	ld.global.u32 	%r20, [%rd12];
	setp.ge.s32 	%p1, %r1, %r20;
	@%p1 bra 	$L__BB6_8;
	cvta.to.global.u64 	%rd13, %rd8;
	cvta.to.global.u64 	%rd14, %rd7;
	mul.wide.s32 	%rd15, %r1, 4;
	add.s64 	%rd16, %rd14, %rd15;
	ld.global.u32 	%r2, [%rd16+4];
	add.s64 	%rd17, %rd1, %rd15;
	ld.global.u32 	%r21, [%rd17];
	mul.wide.s32 	%rd18, %r21, 4;
	add.s64 	%rd2, %rd13, %rd18;
	ld.global.u32 	%r3, [%rd2+4];
	ld.global.u32 	%r24, [%rd16];
	setp.ge.s32 	%p2, %r24, %r2;
	@%p2 bra 	$L__BB6_8;
	ld.global.u32 	%r5, [%rd2];
	setp.ge.s32 	%p3, %r5, %r3;
	@%p3 bra 	$L__BB6_9;
	cvta.to.global.u64 	%rd3, %rd6;
	cvta.to.global.u64 	%rd4, %rd9;
$L__BB6_4:
	mul.wide.s32 	%rd19, %r24, 4;
	add.s64 	%rd20, %rd3, %rd19;
	ld.global.u32 	%r22, [%rd20];
	mul.wide.s32 	%rd21, %r22, 4;
	add.s64 	%rd22, %rd1, %rd21;
	ld.global.u32 	%r7, [%rd22];
	mov.u32 	%r25, %r5;
	bra.uni 	$L__BB6_6;
$L__BB6_5:
	add.s32 	%r25, %r25, 1;
	setp.eq.s32 	%p5, %r25, %r3;
	@%p5 bra 	$L__BB6_9;
$L__BB6_6:
	mul.wide.s32 	%rd23, %r25, 4;
	add.s64 	%rd24, %rd4, %rd23;
	ld.global.u32 	%r23, [%rd24];
	setp.eq.s32 	%p4, %r7, %r23;
	@%p4 bra 	$L__BB6_7;
	bra.uni 	$L__BB6_5;
$L__BB6_7:
	add.s32 	%r24, %r24, 1;
	setp.ne.s32 	%p6, %r24, %r2;
	@%p6 bra 	$L__BB6_4;
$L__BB6_8:
	ret;
$L__BB6_9:
	cvta.to.global.u64 	%rd25, %rd5;
	mov.b16 	%rs1, 0;
	st.global.u8 	[%rd25], %rs1;
	bra.uni 	$L__BB6_8;

}
	// .globl	_Z7findallPiS_S_S_S_S_S_S_PS_S_
.visible .entry _Z7findallPiS_S_S_S_S_S_S_PS_S_(
	.param .u64 .ptr .align 1 _Z7findallPiS_S_S_S_S_S_S_PS_S__param_0,
	.param .u64 .ptr .align 1 _Z7findallPiS_S_S_S_S_S_S_PS_S__param_1,
	.param .u64 .ptr .align 1 _Z7findallPiS_S_S_S_S_S_S_PS_S__param_2,
	.param .u64 .ptr .align 1 _Z7findallPiS_S_S_S_S_S_S_PS_S__param_3,
	.param .u64 .ptr .align 1 _Z7findallPiS_S_S_S_S_S_S_PS_S__param_4,
	.param .u64 .ptr .align 1 _Z7findallPiS_S_S_S_S_S_S_PS_S__param_5,
	.param .u64 .ptr .align 1 _Z7findallPiS_S_S_S_S_S_S_PS_S__param_6,
	.param .u64 .ptr .align 1 _Z7findallPiS_S_S_S_S_S_S_PS_S__param_7,
	.param .u64 .ptr .align 1 _Z7findallPiS_S_S_S_S_S_S_PS_S__param_8,
	.param .u64 .ptr .align 1 _Z7findallPiS_S_S_S_S_S_S_PS_S__param_9
)
{
	.reg .pred 	%p<51>;
	.reg .b32 	%r<199>;
	.reg .b64 	%rd<356>;

	ld.param.u64 	%rd156, [_Z7findallPiS_S_S_S_S_S_S_PS_S__param_2];
	ld.param.u64 	%rd157, [_Z7findallPiS_S_S_S_S_S_S_PS_S__param_3];
	ld.param.u64 	%rd152, [_Z7findallPiS_S_S_S_S_S_S_PS_S__param_4];
	ld.param.u64 	%rd158, [_Z7findallPiS_S_S_S_S_S_S_PS_S__param_5];
	ld.param.u64 	%rd153, [_Z7findallPiS_S_S_S_S_S_S_PS_S__param_6];
	ld.param.u64 	%rd154, [_Z7findallPiS_S_S_S_S_S_S_PS_S__param_7];
	ld.param.u64 	%rd155, [_Z7findallPiS_S_S_S_S_S_S_PS_S__param_8];
	ld.param.u64 	%rd159, [_Z7findallPiS_S_S_S_S_S_S_PS_S__param_9];
	cvta.to.global.u64 	%rd1, %rd159;
	cvta.to.global.u64 	%rd2, %rd156;
	cvta.to.global.u64 	%rd3, %rd158;
	cvta.to.global.u64 	%rd4, %rd157;
	mov.u32 	%r35, %ctaid.x;
	mov.u32 	%r36, %ctaid.y;
	mov.u32 	%r37, %nctaid.x;
	mov.u32 	%r38, %nctaid.y;
	mov.u32 	%r39, %ctaid.z;
	mad.lo.s32 	%r40, %r39, %r38, %r36;
	mad.lo.s32 	%r41, %r40, %r37, %r35;
	mov.u32 	%r42, %ntid.x;
	mov.u32 	%r43, %ntid.y;
	mul.lo.s32 	%r44, %r42, %r43;
	mov.u32 	%r45, %ntid.z;
	mul.lo.s32 	%r46, %r44, %r45;
	mul.wide.u32 	%rd160, %r41, %r46;
	mov.u32 	%r47, %tid.z;
	mov.u32 	%r48, %tid.y;
	mov.u32 	%r49, %tid.x;
	mad.lo.s32 	%r50, %r48, %r42, %r49;
	mad.lo.s32 	%r51, %r44, %r47, %r50;
	cvt.u64.u32 	%rd161, %r51;
	add.s64 	%rd353, %rd160, %rd161;
	ld.global.u32 	%r192, [%rd4];
	setp.lt.s32 	%p1, %r192, 1;
	mov.u64 	%rd315, %rd353;
	@%p1 bra 	$L__BB7_99;
	setp.lt.u32 	%p2, %r192, 16;
	mov.b32 	%r190, 0;
	mov.u64 	%rd315, %rd353;
	@%p2 bra 	$L__BB7_52;
	mov.b32 	%r186, 0;
	and.b32  	%r190, %r192, 2147483632;
	mov.u64 	%rd315, %rd353;
$L__BB7_3:
	.pragma "nounroll";
	mul.wide.u32 	%rd163, %r186, 4;
	add.s64 	%rd7, %rd2, %rd163;
	ld.global.u32 	%r54, [%rd7];
	mul.wide.s32 	%rd164, %r54, 4;
	add.s64 	%rd165, %rd1, %rd164;
	ld.global.s32 	%rd8, [%rd165];
	or.b64  	%rd166, %rd315, %rd8;
	and.b64  	%rd167, %rd166, -4294967296;
	setp.ne.s64 	%p3, %rd167, 0;
	@%p3 bra 	$L__BB7_5;
	cvt.u32.u64 	%r55, %rd8;
	cvt.u32.u64 	%r56, %rd315;
	div.u32 	%r57, %r56, %r55;
	cvt.u64.u32 	%rd316, %r57;
	bra.uni 	$L__BB7_6;
$L__BB7_5:
	div.s64 	%rd316, %rd315, %rd8;
$L__BB7_6:
	ld.global.u32 	%r58, [%rd7+4];
	mul.wide.s32 	%rd168, %r58, 4;
	add.s64 	%rd169, %rd1, %rd168;
	ld.global.s32 	%rd12, [%rd169];
	or.b64  	%rd170, %rd316, %rd12;
	and.b64  	%rd171, %rd170, -4294967296;
	setp.ne.s64 	%p4, %rd171, 0;
	@%p4 bra 	$L__BB7_8;
	cvt.u32.u64 	%r59, %rd12;
	cvt.u32.u64 	%r60, %rd316;
	div.u32 	%r61, %r60, %r59;
	cvt.u64.u32 	%rd317, %r61;
	bra.uni 	$L__BB7_9;
$L__BB7_8:
	div.s64 	%rd317, %rd316, %rd12;
$L__BB7_9:
	ld.global.u32 	%r62, [%rd7+8];
	mul.wide.s32 	%rd172, %r62, 4;
	add.s64 	%rd173, %rd1, %rd172;
	ld.global.s32 	%rd16, [%rd173];
	or.b64  	%rd174, %rd317, %rd16;
	and.b64  	%rd175, %rd174, -4294967296;
	setp.ne.s64 	%p5, %rd175, 0;
	@%p5 bra 	$L__BB7_11;
	cvt.u32.u64 	%r63, %rd16;
	cvt.u32.u64 	%r64, %rd317;
	div.u32 	%r65, %r64, %r63;
	cvt.u64.u32 	%rd318, %r65;
	bra.uni 	$L__BB7_12;
$L__BB7_11:
	div.s64 	%rd318, %rd317, %rd16;
$L__BB7_12:
	ld.global.u32 	%r66, [%rd7+12];
	mul.wide.s32 	%rd176, %r66, 4;
	add.s64 	%rd177, %rd1, %rd176;
	ld.global.s32 	%rd20, [%rd177];
	or.b64  	%rd178, %rd318, %rd20;
	and.b64  	%rd179, %rd178, -4294967296;
	setp.ne.s64 	%p6, %rd179, 0;
	@%p6 bra 	$L__BB7_14;
	cvt.u32.u64 	%r67, %rd20;
	cvt.u32.u64 	%r68, %rd318;
	div.u32 	%r69, %r68, %r67;
	cvt.u64.u32 	%rd319, %r69;
	bra.uni 	$L__BB7_15;
$L__BB7_14:
	div.s64 	%rd319, %rd318, %rd20;
$L__BB7_15:
	ld.global.u32 	%r70, [%rd7+16];
	mul.wide.s32 	%rd180, %r70, 4;
	add.s64 	%rd181, %rd1, %rd180;
	ld.global.s32 	%rd24, [%rd181];
	or.b64  	%rd182, %rd319, %rd24;
	and.b64  	%rd183, %rd182, -4294967296;
	setp.ne.s64 	%p7, %rd183, 0;
	@%p7 bra 	$L__BB7_17;
	cvt.u32.u64 	%r71, %rd24;
	cvt.u32.u64 	%r72, %rd319;
	div.u32 	%r73, %r72, %r71;
	cvt.u64.u32 	%rd320, %r73;
	bra.uni 	$L__BB7_18;
$L__BB7_17:
	div.s64 	%rd320, %rd319, %rd24;
$L__BB7_18:
	ld.global.u32 	%r74, [%rd7+20];
	mul.wide.s32 	%rd184, %r74, 4;
	add.s64 	%rd185, %rd1, %rd184;
	ld.global.s32 	%rd28, [%rd185];
	or.b64  	%rd186, %rd320, %rd28;
	and.b64  	%rd187, %rd186, -4294967296;
	setp.ne.s64 	%p8, %rd187, 0;
	@%p8 bra 	$L__BB7_20;
	cvt.u32.u64 	%r75, %rd28;
	cvt.u32.u64 	%r76, %rd320;
	div.u32 	%r77, %r76, %r75;
	cvt.u64.u32 	%rd321, %r77;
	bra.uni 	$L__BB7_21;
$L__BB7_20:
	div.s64 	%rd321, %rd320, %rd28;
$L__BB7_21:
	ld.global.u32 	%r78, [%rd7+24];
	mul.wide.s32 	%rd188, %r78, 4;
	add.s64 	%rd189, %rd1, %rd188;
	ld.global.s32 	%rd32, [%rd189];
	or.b64  	%rd190, %rd321, %rd32;
	and.b64  	%rd191, %rd190, -4294967296;
	setp.ne.s64 	%p9, %rd191, 0;
	@%p9 bra 	$L__BB7_23;
	cvt.u32.u64 	%r79, %rd32;
	cvt.u32.u64 	%r80, %rd321;
	div.u32 	%r81, %r80, %r79;
	cvt.u64.u32 	%rd322, %r81;
	bra.uni 	$L__BB7_24;
$L__BB7_23:
	div.s64 	%rd322, %rd321, %rd32;
$L__BB7_24:
	ld.global.u32 	%r82, [%rd7+28];
	mul.wide.s32 	%rd192, %r82, 4;
	add.s64 	%rd193, %rd1, %rd192;
	ld.global.s32 	%rd36, [%rd193];
	or.b64  	%rd194, %rd322, %rd36;
	and.b64  	%rd195, %rd194, -4294967296;
	setp.ne.s64 	%p10, %rd195, 0;
	@%p10 bra 	$L__BB7_26;
	cvt.u32.u64 	%r83, %rd36;
	cvt.u32.u64 	%r84, %rd322;
	div.u32 	%r85, %r84, %r83;
	cvt.u64.u32 	%rd323, %r85;
	bra.uni 	$L__BB7_27;
$L__BB7_26:
	div.s64 	%rd323, %rd322, %rd36;
$L__BB7_27:
	ld.global.u32 	%r86, [%rd7+32];
	mul.wide.s32 	%rd196, %r86, 4;
	add.s64 	%rd197, %rd1, %rd196;
	ld.global.s32 	%rd40, [%rd197];
	or.b64  	%rd198, %rd323, %rd40;
	and.b64  	%rd199, %rd198, -4294967296;
	setp.ne.s64 	%p11, %rd199, 0;
	@%p11 bra 	$L__BB7_29;
	cvt.u32.u64 	%r87, %rd40;
	cvt.u32.u64 	%r88, %rd323;
	div.u32 	%r89, %r88, %r87;
	cvt.u64.u32 	%rd324, %r89;
	bra.uni 	$L__BB7_30;
$L__BB7_29:
	div.s64 	%rd324, %rd323, %rd40;
$L__BB7_30:
	ld.global.u32 	%r90, [%rd7+36];
	mul.wide.s32 	%rd200, %r90, 4;
	add.s64 	%rd201, %rd1, %rd200;
	ld.global.s32 	%rd44, [%rd201];
	or.b64  	%rd202, %rd324, %rd44;
	and.b64  	%rd203, %rd202, -4294967296;
	setp.ne.s64 	%p12, %rd203, 0;
	@%p12 bra 	$L__BB7_32;
	cvt.u32.u64 	%r91, %rd44;
	cvt.u32.u64 	%r92, %rd324;
	div.u32 	%r93, %r92, %r91;
	cvt.u64.u32 	%rd325, %r93;
	bra.uni 	$L__BB7_33;
$L__BB7_32:
	div.s64 	%rd325, %rd324, %rd44;
$L__BB7_33:
	ld.global.u32 	%r94, [%rd7+40];
	mul.wide.s32 	%rd204, %r94, 4;
	add.s64 	%rd205, %rd1, %rd204;
	ld.global.s32 	%rd48, [%rd205];
	or.b64  	%rd206, %rd325, %rd48;
	and.b64  	%rd207, %rd206, -4294967296;
	setp.ne.s64 	%p13, %rd207, 0;
	@%p13 bra 	$L__BB7_35;
	cvt.u32.u64 	%r95, %rd48;
	cvt.u32.u64 	%r96, %rd325;
	div.u32 	%r97, %r96, %r95;
	cvt.u64.u32 	%rd326, %r97;
	bra.uni 	$L__BB7_36;
$L__BB7_35:
	div.s64 	%rd326, %rd325, %rd48;
$L__BB7_36:
	ld.global.u32 	%r98, [%rd7+44];
	mul.wide.s32 	%rd208, %r98, 4;
	add.s64 	%rd209, %rd1, %rd208;
	ld.global.s32 	%rd52, [%rd209];
	or.b64  	%rd210, %rd326, %rd52;
	and.b64  	%rd211, %rd210, -4294967296;
	setp.ne.s64 	%p14, %rd211, 0;
	@%p14 bra 	$L__BB7_38;
	cvt.u32.u64 	%r99, %rd52;
	cvt.u32.u64 	%r100, %rd326;
	div.u32 	%r101, %r100, %r99;
	cvt.u64.u32 	%rd327, %r101;
	bra.uni 	$L__BB7_39;
$L__BB7_38:
	div.s64 	%rd327, %rd326, %rd52;
$L__BB7_39:
	ld.global.u32 	%r102, [%rd7+48];
	mul.wide.s32 	%rd212, %r102, 4;
	add.s64 	%rd213, %rd1, %rd212;
	ld.global.s32 	%rd56, [%rd213];
	or.b64  	%rd214, %rd327, %rd56;
	and.b64  	%rd215, %rd214, -4294967296;
	setp.ne.s64 	%p15, %rd215, 0;
	@%p15 bra 	$L__BB7_41;
	cvt.u32.u64 	%r103, %rd56;
	cvt.u32.u64 	%r104, %rd327;
	div.u32 	%r105, %r104, %r103;
	cvt.u64.u32 	%rd328, %r105;
	bra.uni 	$L__BB7_42;
$L__BB7_41:
	div.s64 	%rd328, %rd327, %rd56;
$L__BB7_42:
	ld.global.u32 	%r106, [%rd7+52];
	mul.wide.s32 	%rd216, %r106, 4;
	add.s64 	%rd217, %rd1, %rd216;
	ld.global.s32 	%rd60, [%rd217];
	or.b64  	%rd218, %rd328, %rd60;
	and.b64  	%rd219, %rd218, -4294967296;
	setp.ne.s64 	%p16, %rd219, 0;
	@%p16 bra 	$L__BB7_44;
	cvt.u32.u64 	%r107, %rd60;
	cvt.u32.u64 	%r108, %rd328;
	div.u32 	%r109, %r108, %r107;
	cvt.u64.u32 	%rd329, %r109;
	bra.uni 	$L__BB7_45;
$L__BB7_44:
	div.s64 	%rd329, %rd328, %rd60;
$L__BB7_45:
	ld.global.u32 	%r110, [%rd7+56];
	mul.wide.s32 	%rd220, %r110, 4;
	add.s64 	%rd221, %rd1, %rd220;
	ld.global.s32 	%rd64, [%rd221];
	or.b64  	%rd222, %rd329, %rd64;
	and.b64  	%rd223, %rd222, -4294967296;
	setp.ne.s64 	%p17, %rd223, 0;
	@%p17 bra 	$L__BB7_47;
	cvt.u32.u64 	%r111, %rd64;
	cvt.u32.u64 	%r112, %rd329;
	div.u32 	%r113, %r112, %r111;
	cvt.u64.u32 	%rd330, %r113;
	bra.uni 	$L__BB7_48;
$L__BB7_47:
	div.s64 	%rd330, %rd329, %rd64;
$L__BB7_48:
	ld.global.u32 	%r114, [%rd7+60];
	mul.wide.s32 	%rd224, %r114, 4;
	add.s64 	%rd225, %rd1, %rd224;
	ld.global.s32 	%rd68, [%rd225];
	or.b64  	%rd226, %rd330, %rd68;
	and.b64  	%rd227, %rd226, -4294967296;
	setp.ne.s64 	%p18, %rd227, 0;
	@%p18 bra 	$L__BB7_50;
	cvt.u32.u64 	%r115, %rd68;
	cvt.u32.u64 	%r116, %rd330;
	div.u32 	%r117, %r116, %r115;
	cvt.u64.u32 	%rd315, %r117;
	bra.uni 	$L__BB7_51;
$L__BB7_50:
	div.s64 	%rd315, %rd330, %rd68;
$L__BB7_51:
	add.s32 	%r186, %r186, 16;
	setp.ne.s32 	%p19, %r186, %r190;
	@%p19 bra 	$L__BB7_3;
$L__BB7_52:
	and.b32  	%r6, %r192, 15;
	setp.eq.s32 	%p20, %r6, 0;
	@%p20 bra 	$L__BB7_99;
	setp.lt.u32 	%p21, %r6, 8;
	@%p21 bra 	$L__BB7_79;
	mul.wide.u32 	%rd229, %r190, 4;
	add.s64 	%rd74, %rd2, %rd229;
	ld.global.u32 	%r118, [%rd74];
	mul.wide.s32 	%rd230, %r118, 4;
	add.s64 	%rd231, %rd1, %rd230;
	ld.global.s32 	%rd75, [%rd231];
	or.b64  	%rd232, %rd315, %rd75;
	and.b64  	%rd233, %rd232, -4294967296;
	setp.ne.s64 	%p22, %rd233, 0;
	@%p22 bra 	$L__BB7_56;
	cvt.u32.u64 	%r119, %rd75;
	cvt.u32.u64 	%r120, %rd315;
	div.u32 	%r121, %r120, %r119;
	cvt.u64.u32 	%rd334, %r121;
	bra.uni 	$L__BB7_57;
$L__BB7_56:
	div.s64 	%rd334, %rd315, %rd75;
$L__BB7_57:
	ld.global.u32 	%r122, [%rd74+4];
	mul.wide.s32 	%rd234, %r122, 4;
	add.s64 	%rd235, %rd1, %rd234;
	ld.global.s32 	%rd79, [%rd235];
	or.b64  	%rd236, %rd334, %rd79;
	and.b64  	%rd237, %rd236, -4294967296;
	setp.ne.s64 	%p23, %rd237, 0;
	@%p23 bra 	$L__BB7_59;
	cvt.u32.u64 	%r123, %rd79;
	cvt.u32.u64 	%r124, %rd334;
	div.u32 	%r125, %r124, %r123;
	cvt.u64.u32 	%rd335, %r125;
	bra.uni 	$L__BB7_60;
$L__BB7_59:
	div.s64 	%rd335, %rd334, %rd79;
$L__BB7_60:
	ld.global.u32 	%r126, [%rd74+8];
	mul.wide.s32 	%rd238, %r126, 4;
	add.s64 	%rd239, %rd1, %rd238;
	ld.global.s32 	%rd83, [%rd239];
	or.b64  	%rd240, %rd335, %rd83;
	and.b64  	%rd241, %rd240, -4294967296;
	setp.ne.s64 	%p24, %rd241, 0;
	@%p24 bra 	$L__BB7_62;
	cvt.u32.u64 	%r127, %rd83;
	cvt.u32.u64 	%r128, %rd335;
	div.u32 	%r129, %r128, %r127;
	cvt.u64.u32 	%rd336, %r129;
	bra.uni 	$L__BB7_63;
$L__BB7_62:
	div.s64 	%rd336, %rd335, %rd83;
$L__BB7_63:
	ld.global.u32 	%r130, [%rd74+12];
	mul.wide.s32 	%rd242, %r130, 4;
	add.s64 	%rd243, %rd1, %rd242;
	ld.global.s32 	%rd87, [%rd243];
	or.b64  	%rd244, %rd336, %rd87;
	and.b64  	%rd245, %rd244, -4294967296;
	setp.ne.s64 	%p25, %rd245, 0;
	@%p25 bra 	$L__BB7_65;
	cvt.u32.u64 	%r131, %rd87;
	cvt.u32.u64 	%r132, %rd336;
	div.u32 	%r133, %r132, %r131;
	cvt.u64.u32 	%rd337, %r133;
	bra.uni 	$L__BB7_66;
$L__BB7_65:
	div.s64 	%rd337, %rd336, %rd87;
$L__BB7_66:
	ld.global.u32 	%r134, [%rd74+16];
	mul.wide.s32 	%rd246, %r134, 4;
	add.s64 	%rd247, %rd1, %rd246;
	ld.global.s32 	%rd91, [%rd247];
	or.b64  	%rd248, %rd337, %rd91;
	and.b64  	%rd249, %rd248, -4294967296;
	setp.ne.s64 	%p26, %rd249, 0;
	@%p26 bra 	$L__BB7_68;
	cvt.u32.u64 	%r135, %rd91;
	cvt.u32.u64 	%r136, %rd337;
	div.u32 	%r137, %r136, %r135;
	cvt.u64.u32 	%rd338, %r137;
	bra.uni 	$L__BB7_69;
$L__BB7_68:
	div.s64 	%rd338, %rd337, %rd91;
$L__BB7_69:
	ld.global.u32 	%r138, [%rd74+20];
	mul.wide.s32 	%rd250, %r138, 4;
	add.s64 	%rd251, %rd1, %rd250;
	ld.global.s32 	%rd95, [%rd251];
	or.b64  	%rd252, %rd338, %rd95;
	and.b64  	%rd253, %rd252, -4294967296;
	setp.ne.s64 	%p27, %rd253, 0;
	@%p27 bra 	$L__BB7_71;
	cvt.u32.u64 	%r139, %rd95;
	cvt.u32.u64 	%r140, %rd338;
	div.u32 	%r141, %r140, %r139;
	cvt.u64.u32 	%rd339, %r141;
	bra.uni 	$L__BB7_72;
$L__BB7_71:
	div.s64 	%rd339, %rd338, %rd95;
$L__BB7_72:
	ld.global.u32 	%r142, [%rd74+24];
	mul.wide.s32 	%rd254, %r142, 4;
	add.s64 	%rd255, %rd1, %rd254;
	ld.global.s32 	%rd99, [%rd255];
	or.b64  	%rd256, %rd339, %rd99;
	and.b64  	%rd257, %rd256, -4294967296;
	setp.ne.s64 	%p28, %rd257, 0;
	@%p28 bra 	$L__BB7_74;
	cvt.u32.u64 	%r143, %rd99;
	cvt.u32.u64 	%r144, %rd339;
	div.u32 	%r145, %r144, %r143;
	cvt.u64.u32 	%rd340, %r145;
	bra.uni 	$L__BB7_75;
$L__BB7_74:
	div.s64 	%rd340, %rd339, %rd99;
$L__BB7_75:
	ld.global.u32 	%r146, [%rd74+28];
	mul.wide.s32 	%rd258, %r146, 4;
	add.s64 	%rd259, %rd1, %rd258;
	ld.global.s32 	%rd103, [%rd259];
	or.b64  	%rd260, %rd340, %rd103;
	and.b64  	%rd261, %rd260, -4294967296;
	setp.ne.s64 	%p29, %rd261, 0;
	@%p29 bra 	$L__BB7_77;
	cvt.u32.u64 	%r147, %rd103;
	cvt.u32.u64 	%r148, %rd340;
	div.u32 	%r149, %r148, %r147;
	cvt.u64.u32 	%rd315, %r149;
	bra.uni 	$L__BB7_78;
$L__BB7_77:
	div.s64 	%rd315, %rd340, %rd103;
$L__BB7_78:
	add.s32 	%r190, %r190, 8;
$L__BB7_79:
	and.b32  	%r9, %r192, 7;
	setp.eq.s32 	%p30, %r9, 0;
	@%p30 bra 	$L__BB7_99;
	setp.lt.u32 	%p31, %r9, 4;
	@%p31 bra 	$L__BB7_94;
	mul.wide.u32 	%rd263, %r190, 4;
	add.s64 	%rd109, %rd2, %rd263;
	ld.global.u32 	%r150, [%rd109];
	mul.wide.s32 	%rd264, %r150, 4;
	add.s64 	%rd265, %rd1, %rd264;
	ld.global.s32 	%rd110, [%rd265];
	or.b64  	%rd266, %rd315, %rd110;
	and.b64  	%rd267, %rd266, -4294967296;
	setp.ne.s64 	%p32, %rd267, 0;
	@%p32 bra 	$L__BB7_83;
	cvt.u32.u64 	%r151, %rd110;
	cvt.u32.u64 	%r152, %rd315;
	div.u32 	%r153, %r152, %r151;
	cvt.u64.u32 	%rd344, %r153;
	bra.uni 	$L__BB7_84;
$L__BB7_83:
	div.s64 	%rd344, %rd315, %rd110;
$L__BB7_84:
	ld.global.u32 	%r154, [%rd109+4];
	mul.wide.s32 	%rd268, %r154, 4;
	add.s64 	%rd269, %rd1, %rd268;
	ld.global.s32 	%rd114, [%rd269];
	or.b64  	%rd270, %rd344, %rd114;
	and.b64  	%rd271, %rd270, -4294967296;
	setp.ne.s64 	%p33, %rd271, 0;
	@%p33 bra 	$L__BB7_86;
	cvt.u32.u64 	%r155, %rd114;
	cvt.u32.u64 	%r156, %rd344;
	div.u32 	%r157, %r156, %r155;
	cvt.u64.u32 	%rd345, %r157;
	bra.uni 	$L__BB7_87;
$L__BB7_86:
	div.s64 	%rd345, %rd344, %rd114;
$L__BB7_87:
	ld.global.u32 	%r158, [%rd109+8];
	mul.wide.s32 	%rd272, %r158, 4;
	add.s64 	%rd273, %rd1, %rd272;
	ld.global.s32 	%rd118, [%rd273];
	or.b64  	%rd274, %rd345, %rd118;
	and.b64  	%rd275, %rd274, -4294967296;
	setp.ne.s64 	%p34, %rd275, 0;
	@%p34 bra 	$L__BB7_89;
	cvt.u32.u64 	%r159, %rd118;
	cvt.u32.u64 	%r160, %rd345;
	div.u32 	%r161, %r160, %r159;
	cvt.u64.u32 	%rd346, %r161;
	bra.uni 	$L__BB7_90;
$L__BB7_89:
	div.s64 	%rd346, %rd345, %rd118;
$L__BB7_90:
	ld.global.u32 	%r162, [%rd109+12];
	mul.wide.s32 	%rd276, %r162, 4;
	add.s64 	%rd277, %rd1, %rd276;
	ld.global.s32 	%rd122, [%rd277];
	or.b64  	%rd278, %rd346, %rd122;
	and.b64  	%rd279, %rd278, -4294967296;
	setp.ne.s64 	%p35, %rd279, 0;
	@%p35 bra 	$L__BB7_92;
	cvt.u32.u64 	%r163, %rd122;
	cvt.u32.u64 	%r164, %rd346;
	div.u32 	%r165, %r164, %r163;
	cvt.u64.u32 	%rd315, %r165;
	bra.uni 	$L__BB7_93;
$L__BB7_92:
	div.s64 	%rd315, %rd346, %rd122;
$L__BB7_93:
	add.s32 	%r190, %r190, 4;
$L__BB7_94:
	and.b32  	%r167, %r192, 3;
	setp.eq.s32 	%p36, %r167, 0;
	mov.b32 	%r191, 0;
	@%p36 bra 	$L__BB7_99;
$L__BB7_95:
	.pragma "nounroll";
	mul.wide.u32 	%rd280, %r190, 4;
	add.s64 	%rd281, %rd2, %rd280;
	ld.global.u32 	%r168, [%rd281];
	mul.wide.s32 	%rd282, %r168, 4;
	add.s64 	%rd283, %rd1, %rd282;
	ld.global.s32 	%rd129, [%rd283];
	or.b64  	%rd284, %rd315, %rd129;
	and.b64  	%rd285, %rd284, -4294967296;
	setp.ne.s64 	%p37, %rd285, 0;
	@%p37 bra 	$L__BB7_97;
	cvt.u32.u64 	%r169, %rd129;
	cvt.u32.u64 	%r170, %rd315;
	div.u32 	%r171, %r170, %r169;
	cvt.u64.u32 	%rd315, %r171;
	bra.uni 	$L__BB7_98;
$L__BB7_97:
	div.s64 	%rd315, %rd315, %rd129;
$L__BB7_98:
	add.s32 	%r190, %r190, 1;
	add.s32 	%r191, %r191, 1;
	setp.ne.s32 	%p38, %r191, %r167;
	@%p38 bra 	$L__BB7_95;
$L__BB7_99:
	setp.ne.s64 	%p39, %rd315, 0;
	@%p39 bra 	$L__BB7_118;
	ld.param.u64 	%rd314, [_Z7findallPiS_S_S_S_S_S_S_PS_S__param_0];
	setp.gt.s32 	%p40, %r192, 0;
	cvt.s64.s32 	%rd286, %r192;
	mul.lo.s64 	%rd287, %rd353, %rd286;
	cvta.to.global.u64 	%rd288, %rd314;
	shl.b64 	%rd289, %rd287, 2;
	add.s64 	%rd134, %rd288, %rd289;
	cvta.to.global.u64 	%rd135, %rd155;
	mov.b32 	%r193, 0;
	@%p40 bra 	$L__BB7_103;
$L__BB7_101:
	setp.lt.s32 	%p44, %r192, 1;
	@%p44 bra 	$L__BB7_118;
	ld.global.u32 	%r194, [%rd3];
	cvta.to.global.u64 	%rd136, %rd153;
	cvta.to.global.u64 	%rd137, %rd152;
	cvta.to.global.u64 	%rd138, %rd154;
	mov.b32 	%r195, 0;
	bra.uni 	$L__BB7_111;
$L__BB7_103:
	mul.wide.u32 	%rd290, %r193, 4;
	add.s64 	%rd291, %rd2, %rd290;
	ld.global.u32 	%r174, [%rd291];
	mul.wide.s32 	%rd292, %r174, 8;
	add.s64 	%rd293, %rd135, %rd292;
	ld.global.u64 	%rd140, [%rd293];
	mul.wide.s32 	%rd294, %r174, 4;
	add.s64 	%rd141, %rd1, %rd294;
	ld.global.s32 	%rd142, [%rd141];
	or.b64  	%rd295, %rd353, %rd142;
	and.b64  	%rd296, %rd295, -4294967296;
	setp.ne.s64 	%p41, %rd296, 0;
	@%p41 bra 	$L__BB7_105;
	cvt.u32.u64 	%r175, %rd142;
	cvt.u32.u64 	%r176, %rd353;
	rem.u32 	%r177, %r176, %r175;
	cvt.u64.u32 	%rd354, %r177;
	bra.uni 	$L__BB7_106;
$L__BB7_105:
	rem.s64 	%rd354, %rd353, %rd142;
$L__BB7_106:
	cvta.to.global.u64 	%rd297, %rd140;
	shl.b64 	%rd298, %rd354, 2;
	add.s64 	%rd299, %rd297, %rd298;
	ld.global.u32 	%r178, [%rd299];
	add.s64 	%rd301, %rd134, %rd290;
	st.global.u32 	[%rd301], %r178;
	ld.global.s32 	%rd146, [%rd141];
	or.b64  	%rd302, %rd353, %rd146;
	and.b64  	%rd303, %rd302, -4294967296;
	setp.ne.s64 	%p42, %rd303, 0;
	@%p42 bra 	$L__BB7_108;
	cvt.u32.u64 	%r179, %rd146;
	cvt.u32.u64 	%r180, %rd353;
	div.u32 	%r181, %r180, %r179;
	cvt.u64.u32 	%rd353, %r181;
	bra.uni 	$L__BB7_109;
$L__BB7_108:
	div.s64 	%rd353, %rd353, %rd146;
$L__BB7_109:
	add.s32 	%r193, %r193, 1;
	ld.global.u32 	%r192, [%rd4];
	setp.lt.s32 	%p43, %r193, %r192;
	@%p43 bra 	$L__BB7_103;
	bra.uni 	$L__BB7_101;
$L__BB7_110:
	setp.ge.s32 	%p50, %r195, %r192;
	@%p50 bra 	$L__BB7_118;
$L__BB7_111:
	mov.u32 	%r22, %r195;
	mov.u32 	%r196, %r194;
	add.s32 	%r195, %r22, 1;
	mul.wide.u32 	%rd304, %r22, 4;
	add.s64 	%rd305, %rd3, %rd304;
	ld.global.u32 	%r194, [%rd305+4];
	add.s64 	%rd306, %rd134, %rd304;
	ld.global.u32 	%r183, [%rd306];
	mul.wide.s32 	%rd307, %r183, 4;
	add.s64 	%rd150, %rd136, %rd307;
	ld.global.u32 	%r25, [%rd150+4];
	setp.ge.s32 	%p45, %r196, %r194;
	@%p45 bra 	$L__BB7_110;
	ld.global.u32 	%r26, [%rd150];
	setp.ge.s32 	%p46, %r26, %r25;
	@%p46 bra 	$L__BB7_118;
	sub.s32 	%r27, %r26, %r25;
$L__BB7_114:
	mul.wide.s32 	%rd308, %r196, 4;
	add.s64 	%rd309, %rd137, %rd308;
	ld.global.u32 	%r184, [%rd309];
	mul.wide.s32 	%rd310, %r184, 4;
	add.s64 	%rd311, %rd134, %rd310;
	ld.global.u32 	%r29, [%rd311];
	mov.u32 	%r197, %r27;
	mov.u32 	%r198, %r26;
	bra.uni 	$L__BB7_116;
$L__BB7_115:
	add.s32 	%r198, %r198, 1;
	add.s32 	%r197, %r197, 1;
	setp.eq.s32 	%p48, %r197, 0;
	@%p48 bra 	$L__BB7_118;
$L__BB7_116:
	mul.wide.s32 	%rd312, %r198, 4;
	add.s64 	%rd313, %rd138, %rd312;
	ld.global.u32 	%r185, [%rd313];
	setp.ne.s32 	%p47, %r29, %r185;
	@%p47 bra 	$L__BB7_115;
	add.s32 	%r196, %r196, 1;
	setp.eq.s32 	%p49, %r196, %r194;
	@%p49 bra 	$L__BB7_110;
	bra.uni 	$L__BB7_114;
$L__BB7_118:
	ret;

}
	// .globl	_ZN3cub18CUB_300001_SM_10006detail11EmptyKernelIvEEvv
.visible .entry _ZN3cub18CUB_300001_SM_10006detail11EmptyKernelIvEEvv()
{


	ret;

}


// ===== COMPILED SASS (sm_100) =====

	.target	sm_100

	.elftype	@"ET_EXEC"


//--------------------- .note.nv.tkinfo           --------------------------
	.section	.note.nv.tkinfo,"",@"SHT_NOTE"
	.sectionflags	@"SHF_NOTE_NV_TKINFO"
	.tkinfo
        /*0018*/ 	.word	0x00000002
        /*0030*/ 	.string	""
        /*0030*/ 	.string	"ptxas"
        /*0030*/ 	.string	"Cuda compilation tools, release 13.0, V13.0.88"
        /*0030*/ 	.string	"Build cuda_13.0.r13.0/compiler.36424714_0"
        /*0030*/ 	.string	"-arch sm_100 -m 64 "



//--------------------- .note.nv.cuinfo           --------------------------
	.section	.note.nv.cuinfo,"",@"SHT_NOTE"
	.sectionflags	@"SHF_NOTE_NV_CUINFO"
        /*0018*/ 	.short	0x0002
        /*001a*/ 	.short	0x0064
        /*001c*/ 	.short	0x0082
	.zero		2


//--------------------- .nv.info                  --------------------------
	.section	.nv.info,"",@"SHT_CUDA_INFO"
	.align	4


	//----- nvinfo : EIATTR_REGCOUNT
	.align		4
        /*0000*/ 	.byte	0x04, 0x2f
        /*0002*/ 	.short	(.L_44 - .L_43)
	.align		4
.L_43:
        /*0004*/ 	.word	index@(_Z8findhashPiS_S_S_PbS0_S_S_)
        /*0008*/ 	.word	0x00000018


	//----- nvinfo : EIATTR_FRAME_SIZE
	.align		4
.L_44:
        /*000c*/ 	.byte	0x04, 0x11
        /*000e*/ 	.short	(.L_46 - .L_45)
	.align		4
.L_45:
        /*0010*/ 	.word	index@(_Z8findhashPiS_S_S_PbS0_S_S_)
        /*0014*/ 	.word	0x00000000


	//----- nvinfo : EIATTR_REGCOUNT
	.align		4
.L_46:
        /*0018*/ 	.byte	0x04, 0x2f
        /*001a*/ 	.short	(.L_48 - .L_47)
	.align		4
.L_47:
        /*001c*/ 	.word	index@(_Z7setdeg1PiS_S_Pb)
        /*0020*/ 	.word	0x0000000c


	//----- nvinfo : EIATTR_FRAME_SIZE
	.align		4
.L_48:
        /*0024*/ 	.byte	0x04, 0x11
        /*0026*/ 	.short	(.L_50 - .L_49)
	.align		4
.L_49:
        /*0028*/ 	.word	index@(_Z7setdeg1PiS_S_Pb)
        /*002c*/ 	.word	0x00000000


	//----- nvinfo : EIATTR_REGCOUNT
	.align		4
.L_50:
        /*0030*/ 	.byte	0x04, 0x2f
        /*0032*/ 	.short	(.L_52 - .L_51)
	.align		4
.L_51:
        /*0034*/ 	.word	index@(_Z7puttoidPiS_S_S_PbS_S_)
        /*0038*/ 	.word	0x00000012


	//----- nvinfo : EIATTR_FRAME_SIZE
	.align		4
.L_52:
        /*003c*/ 	.byte	0x04, 0x11
        /*003e*/ 	.short	(.L_54 - .L_53)
	.align		4
.L_53:
        /*0040*/ 	.word	index@(_Z7puttoidPiS_S_S_PbS_S_)
        /*0044*/ 	.word	0x00000000


	//----- nvinfo : EIATTR_REGCOUNT
	.align		4
.L_54:
        /*0048*/ 	.byte	0x04, 0x2f
        /*004a*/ 	.short	(.L_56 - .L_55)
	.align		4
.L_55:
        /*004c*/ 	.word	index@(_Z7findcvsiPiS_S_S_S_S_PS_)
        /*0050*/ 	.word	0x0000003a


	//----- nvinfo : EIATTR_FRAME_SIZE
	.align		4
.L_56:
        /*0054*/ 	.byte	0x04, 0x11
        /*0056*/ 	.short	(.L_58 - .L_57)
	.align		4
.L_57:
        /*0058*/ 	.word	index@($_Z7findcvsiPiS_S_S_S_S_PS_$_Z8chechalliPbiiiPiS0_S0_iiPS0_)
        /*005c*/ 	.word	0x00000010


	//----- nvinfo : EIATTR_FRAME_SIZE
	.align		4
.L_58:
        /*0060*/ 	.byte	0x04, 0x11
        /*0062*/ 	.short	(.L_60 - .L_59)
	.align		4
.L_59:
        /*0064*/ 	.word	index@(_Z7findcvsiPiS_S_S_S_S_PS_)
        /*0068*/ 	.word	0x00000010


	//----- nvinfo : EIATTR_REGCOUNT
	.align		4
.L_60:
        /*006c*/ 	.byte	0x04, 0x2f
        /*006e*/ 	.short	(.L_62 - .L_61)
	.align		4
.L_61:
        /*0070*/ 	.word	index@(_Z9puttolistPiS_S_)
        /*0074*/ 	.word	0x0000000c


	//----- nvinfo : EIATTR_FRAME_SIZE
	.align		4
.L_62:
        /*0078*/ 	.byte	0x04, 0x11
        /*007a*/ 	.short	(.L_64 - .L_63)
	.align		4
.L_63:
        /*007c*/ 	.word	index@(_Z9puttolistPiS_S_)
        /*0080*/ 	.word	0x00000000


	//----- nvinfo : EIATTR_REGCOUNT
	.align		4
.L_64:
        /*0084*/ 	.byte	0x04, 0x2f
        /*0086*/ 	.short	(.L_66 - .L_65)
	.align		4
.L_65:
        /*0088*/ 	.word	index@(_Z9checkpermPbPiS0_S0_S0_S0_S0_)
        /*008c*/ 	.word	0x00000010


	//----- nvinfo : EIATTR_FRAME_SIZE
	.align		4
.L_66:
        /*0090*/ 	.byte	0x04, 0x11
        /*0092*/ 	.short	(.L_68 - .L_67)
	.align		4
.L_67:
        /*0094*/ 	.word	index@(_Z9checkpermPbPiS0_S0_S0_S0_S0_)
        /*0098*/ 	.word	0x00000000


	//----- nvinfo : EIATTR_REGCOUNT
	.align		4
.L_68:
        /*009c*/ 	.byte	0x04, 0x2f
        /*009e*/ 	.short	(.L_70 - .L_69)
	.align		4
.L_69:
        /*00a0*/ 	.word	index@(_Z7findallPiS_S_S_S_S_S_S_PS_S_)
        /*00a4*/ 	.word	0x00000020


	//----- nvinfo : EIATTR_FRAME_SIZE
	.align		4
.L_70:
        /*00a8*/ 	.byte	0x04, 0x11
        /*00aa*/ 	.short	(.L_72 - .L_71)
	.align		4
.L_71:
        /*00ac*/ 	.word	index@($__internal_1_$__cuda_sm20_rem_s64)
        /*00b0*/ 	.word	0x00000000


	//----- nvinfo : EIATTR_FRAME_SIZE
	.align		4
.L_72:
        /*00b4*/ 	.byte	0x04, 0x11
        /*00b6*/ 	.short	(.L_74 - .L_73)
	.align		4
.L_73:
        /*00b8*/ 	.word	index@($__internal_0_$__cuda_sm20_div_s64)
        /*00bc*/ 	.word	0x00000000


	//----- nvinfo : EIATTR_FRAME_SIZE
	.align		4
.L_74:
        /*00c0*/ 	.byte	0x04, 0x11
        /*00c2*/ 	.short	(.L_76 - .L_75)
	.align		4
.L_75:
        /*00c4*/ 	.word	index@(_Z7findallPiS_S_S_S_S_S_S_PS_S_)
        /*00c8*/ 	.word	0x00000000


	//----- nvinfo : EIATTR_REGCOUNT
	.align		4
.L_76:
        /*00cc*/ 	.byte	0x04, 0x2f
        /*00ce*/ 	.short	(.L_78 - .L_77)
	.align		4
.L_77:
        /*00d0*/ 	.word	index@(_ZN3cub18CUB_300001_SM_10006detail11EmptyKernelIvEEvv)
        /*00d4*/ 	.word	0x00000004


	//----- nvinfo : EIATTR_FRAME_SIZE
	.align		4
.L_78:
        /*00d8*/ 	.byte	0x04, 0x11
        /*00da*/ 	.short	(.L_80 - .L_79)
	.align		4
.L_79:
        /*00dc*/ 	.word	index@(_ZN3cub18CUB_300001_SM_10006detail11EmptyKernelIvEEvv)
        /*00e0*/ 	.word	0x00000000


	//----- nvinfo : EIATTR_MIN_STACK_SIZE
	.align		4
.L_80:
        /*00e4*/ 	.byte	0x04, 0x12
        /*00e6*/ 	.short	(.L_82 - .L_81)
	.align		4
.L_81:
        /*00e8*/ 	.word	index@(_ZN3cub18CUB_300001_SM_10006detail11EmptyKernelIvEEvv)
        /*00ec*/ 	.word	0x00000000


	//----- nvinfo : EIATTR_MIN_STACK_SIZE
	.align		4
.L_82:
        /*00f0*/ 	.byte	0x04, 0x12
        /*00f2*/ 	.short	(.L_84 - .L_83)
	.align		4
.L_83:
        /*00f4*/ 	.word	index@(_Z7findallPiS_S_S_S_S_S_S_PS_S_)
        /*00f8*/ 	.word	0x00000000


	//----- nvinfo : EIATTR_MIN_STACK_SIZE
	.align		4
.L_84:
        /*00fc*/ 	.byte	0x04, 0x12
        /*00fe*/ 	.short	(.L_86 - .L_85)
	.align		4
.L_85:
        /*0100*/ 	.word	index@(_Z9checkpermPbPiS0_S0_S0_S0_S0_)
        /*0104*/ 	.word	0x00000000


	//----- nvinfo : EIATTR_MIN_STACK_SIZE
	.align		4
.L_86:
        /*0108*/ 	.byte	0x04, 0x12
        /*010a*/ 	.short	(.L_88 - .L_87)
	.align		4
.L_87:
        /*010c*/ 	.word	index@(_Z9puttolistPiS_S_)
        /*0110*/ 	.word	0x00000000


	//----- nvinfo : EIATTR_MIN_STACK_SIZE
	.align		4
.L_88:
        /*0114*/ 	.byte	0x04, 0x12
        /*0116*/ 	.short	(.L_90 - .L_89)
	.align		4
.L_89:
        /*0118*/ 	.word	index@(_Z7findcvsiPiS_S_S_S_S_PS_)
        /*011c*/ 	.word	0x00000010


	//----- nvinfo : EIATTR_MIN_STACK_SIZE
	.align		4
.L_90:
        /*0120*/ 	.byte	0x04, 0x12
        /*0122*/ 	.short	(.L_92 - .L_91)
	.align		4
.L_91:
        /*0124*/ 	.word	index@(_Z7puttoidPiS_S_S_PbS_S_)
        /*0128*/ 	.word	0x00000000


	//----- nvinfo : EIATTR_MIN_STACK_SIZE
	.align		4
.L_92:
        /*012c*/ 	.byte	0x04, 0x12
        /*012e*/ 	.short	(.L_94 - .L_93)
	.align		4
.L_93:
        /*0130*/ 	.word	index@(_Z7setdeg1PiS_S_Pb)
        /*0134*/ 	.word	0x00000000


	//----- nvinfo : EIATTR_MIN_STACK_SIZE
	.align		4
.L_94:
        /*0138*/ 	.byte	0x04, 0x12
        /*013a*/ 	.short	(.L_96 - .L_95)
	.align		4
.L_95:
        /*013c*/ 	.word	index@(_Z8findhashPiS_S_S_PbS0_S_S_)
        /*0140*/ 	.word	0x00000000
.L_96:


//--------------------- .nv.compat                --------------------------
	.section	.nv.compat,"",@"SHT_CUDA_COMPAT_INFO"
	.align	4
        /*0000*/ 	.byte	0x02, 0x09, 0x00, 0x00, 0x02, 0x02, 0x01, 0x00, 0x02, 0x05, 0x05, 0x00, 0x03, 0x07, 0x01, 0x01
        /*0010*/ 	.byte	0x02, 0x03, 0x00, 0x00, 0x02, 0x06, 0x01, 0x00, 0x04, 0x0b, 0x08, 0x00, 0x09, 0x00, 0x00, 0x00
        /*0020*/ 	.byte	0x00, 0x00, 0x00, 0x00


//--------------------- .nv.info._ZN3cub18CUB_300001_SM_10006detail11EmptyKernelIvEEvv --------------------------
	.section	.nv.info._ZN3cub18CUB_300001_SM_10006detail11EmptyKernelIvEEvv,"",@"SHT_CUDA_INFO"
	.sectionflags	@""
	.align	4


	//----- nvinfo : EIATTR_CUDA_API_VERSION
	.align		4
        /*0000*/ 	.byte	0x04, 0x37
        /*0002*/ 	.short	(.L_98 - .L_97)
.L_97:
        /*0004*/ 	.word	0x00000082


	//----- nvinfo : EIATTR_SPARSE_MMA_MASK
	.align		4
.L_98:
        /*0008*/ 	.byte	0x03, 0x50
        /*000a*/ 	.short	0x0000


	//----- nvinfo : EIATTR_MAXREG_COUNT
	.align		4
        /*000c*/ 	.byte	0x03, 0x1b
        /*000e*/ 	.short	0x00ff


	//----- nvinfo : EIATTR_MERCURY_ISA_VERSION
	.align		4
        /*0010*/ 	.byte	0x03, 0x5f
        /*0012*/ 	.short	0x0101


	//----- nvinfo : EIATTR_VRC_CTA_INIT_COUNT
	.align		4
        /*0014*/ 	.byte	0x02, 0x4a
	.zero		1
	.zero		1


	//----- nvinfo : EIATTR_EXIT_INSTR_OFFSETS
	.align		4
        /*0018*/ 	.byte	0x04, 0x1c
        /*001a*/ 	.short	(.L_100 - .L_99)


	//   ....[0]....
.L_99:
        /*001c*/ 	.word	0x00000010


	//----- nvinfo : EIATTR_SW_WAR
	.align		4
.L_100:
        /*0020*/ 	.byte	0x04, 0x36
        /*0022*/ 	.short	(.L_102 - .L_101)
.L_101:
        /*0024*/ 	.word	0x00000008
.L_102:


//--------------------- .nv.info._Z7findallPiS_S_S_S_S_S_S_PS_S_ --------------------------
	.section	.nv.info._Z7findallPiS_S_S_S_S_S_S_PS_S_,"",@"SHT_CUDA_INFO"
	.sectionflags	@""
	.align	4


	//----- nvinfo : EIATTR_CUDA_API_VERSION
	.align		4
        /*0000*/ 	.byte	0x04, 0x37
        /*0002*/ 	.short	(.L_104 - .L_103)
.L_103:
        /*0004*/ 	.word	0x00000082


	//----- nvinfo : EIATTR_KPARAM_INFO
	.align		4
.L_104:
        /*0008*/ 	.byte	0x04, 0x17
        /*000a*/ 	.short	(.L_106 - .L_105)
.L_105:
        /*000c*/ 	.word	0x00000000
        /*0010*/ 	.short	0x0009
        /*0012*/ 	.short	0x0048
        /*0014*/ 	.byte	0x00, 0xf5, 0x21, 0x00


	//----- nvinfo : EIATTR_KPARAM_INFO
	.align		4
.L_106:
        /*0018*/ 	.byte	0x04, 0x17
        /*001a*/ 	.short	(.L_108 - .L_107)
.L_107:
        /*001c*/ 	.word	0x00000000
        /*0020*/ 	.short	0x0008
        /*0022*/ 	.short	0x0040
        /*0024*/ 	.byte	0x00, 0xf5, 0x21, 0x00


	//----- nvinfo : EIATTR_KPARAM_INFO
	.align		4
.L_108:
        /*0028*/ 	.byte	0x04, 0x17
        /*002a*/ 	.short	(.L_110 - .L_109)
.L_109:
        /*002c*/ 	.word	0x00000000
        /*0030*/ 	.short	0x0007
        /*0032*/ 	.short	0x0038
        /*0034*/ 	.byte	0x00, 0xf5, 0x21, 0x00


	//----- nvinfo : EIATTR_KPARAM_INFO
	.align		4
.L_110:
        /*0038*/ 	.byte	0x04, 0x17
        /*003a*/ 	.short	(.L_112 - .L_111)
.L_111:
        /*003c*/ 	.word	0x00000000
        /*0040*/ 	.short	0x0006
        /*0042*/ 	.short	0x0030
        /*0044*/ 	.byte	0x00, 0xf5, 0x21, 0x00


	//----- nvinfo : EIATTR_KPARAM_INFO
	.align		4
.L_112:
        /*0048*/ 	.byte	0x04, 0x17
        /*004a*/ 	.short	(.L_114 - .L_113)
.L_113:
        /*004c*/ 	.word	0x00000000
        /*0050*/ 	.short	0x0005
        /*0052*/ 	.short	0x0028
        /*0054*/ 	.byte	0x00, 0xf5, 0x21, 0x00


	//----- nvinfo : EIATTR_KPARAM_INFO
	.align		4
.L_114:
        /*0058*/ 	.byte	0x04, 0x17
        /*005a*/ 	.short	(.L_116 - .L_115)
.L_115:
        /*005c*/ 	.word	0x00000000
        /*0060*/ 	.short	0x0004
        /*0062*/ 	.short	0x0020
        /*0064*/ 	.byte	0x00, 0xf5, 0x21, 0x00


	//----- nvinfo : EIATTR_KPARAM_INFO
	.align		4
.L_116:
        /*0068*/ 	.byte	0x04, 0x17
        /*006a*/ 	.short	(.L_118 - .L_117)
.L_117:
        /*006c*/ 	.word	0x00000000
        /*0070*/ 	.short	0x0003
        /*0072*/ 	.short	0x0018
        /*0074*/ 	.byte	0x00, 0xf5, 0x21, 0x00


	//----- nvinfo : EIATTR_KPARAM_INFO
	.align		4
.L_118:
        /*0078*/ 	.byte	0x04, 0x17
        /*007a*/ 	.short	(.L_120 - .L_119)
.L_119:
        /*007c*/ 	.word	0x00000000
        /*0080*/ 	.short	0x0002
        /*0082*/ 	.short	0x0010
        /*0084*/ 	.byte	0x00, 0xf5, 0x21, 0x00


	//----- nvinfo : EIATTR_KPARAM_INFO
	.align		4
.L_120:
        /*0088*/ 	.byte	0x04, 0x17
        /*008a*/ 	.short	(.L_122 - .L_121)
.L_121:
        /*008c*/ 	.word	0x00000000
        /*0090*/ 	.short	0x0001
        /*0092*/ 	.short	0x0008
        /*0094*/ 	.byte	0x00, 0xf5, 0x21, 0x00


	//----- nvinfo : EIATTR_KPARAM_INFO
	.align		4
.L_122:
        /*0098*/ 	.byte	0x04, 0x17
        /*009a*/ 	.short	(.L_124 - .L_123)
.L_123:
        /*009c*/ 	.word	0x00000000
        /*00a0*/ 	.short	0x0000
        /*00a2*/ 	.short	0x0000
        /*00a4*/ 	.byte	0x00, 0xf5, 0x21, 0x00


	//----- nvinfo : EIATTR_SPARSE_MMA_MASK
	.align		4
.L_124:
        /*00a8*/ 	.byte	0x03, 0x50
        /*00aa*/ 	.short	0x0000


	//----- nvinfo : EIATTR_MAXREG_COUNT
	.align		4
        /*00ac*/ 	.byte	0x03, 0x1b
        /*00ae*/ 	.short	0x00ff


	//----- nvinfo : EIATTR_MERCURY_ISA_VERSION
	.align		4
        /*00b0*/ 	.byte	0x03, 0x5f
        /*00b2*/ 	.short	0x0101


	//----- nvinfo : EIATTR_VRC_CTA_INIT_COUNT
	.align		4
        /*00b4*/ 	.byte	0x02, 0x4a
	.zero		1
	.zero		1


	//----- nvinfo : EIATTR_EXIT_INSTR_OFFSETS
	.align		4
        /*00b8*/ 	.byte	0x04, 0x1c
        /*00ba*/ 	.short	(.L_126 - .L_125)


	//   ....[0]....
.L_125:
        /*00bc*/ 	.word	0x00004390


	//   ....[1]....
        /*00c0*/ 	.word	0x000049d0


	//   ....[2]....
        /*00c4*/ 	.word	0x00004b00


	//   ....[3]....
        /*00c8*/ 	.word	0x00004c50


	//   ....[4]....
        /*00cc*/ 	.word	0x00004ce0


	//----- nvinfo : EIATTR_CRS_STACK_SIZE
	.align		4
.L_126:
        /*00d0*/ 	.byte	0x04, 0x1e
        /*00d2*/ 	.short	(.L_128 - .L_127)
.L_127:
        /*00d4*/ 	.word	0x00000000


	//----- nvinfo : EIATTR_CBANK_PARAM_SIZE
	.align		4
.L_128:
        /*00d8*/ 	.byte	0x03, 0x19
        /*00da*/ 	.short	0x0050


	//----- nvinfo : EIATTR_PARAM_CBANK
	.align		4
        /*00dc*/ 	.byte	0x04, 0x0a
        /*00de*/ 	.short	(.L_130 - .L_129)
	.align		4
.L_129:
        /*00e0*/ 	.word	index@(.nv.constant0._Z7findallPiS_S_S_S_S_S_S_PS_S_)
        /*00e4*/ 	.short	0x0380
        /*00e6*/ 	.short	0x0050


	//----- nvinfo : EIATTR_SW_WAR
	.align		4
.L_130:
        /*00e8*/ 	.byte	0x04, 0x36
        /*00ea*/ 	.short	(.L_132 - .L_131)
.L_131:
        /*00ec*/ 	.word	0x00000008
.L_132:


//--------------------- .nv.info._Z9checkpermPbPiS0_S0_S0_S0_S0_ --------------------------
	.section	.nv.info._Z9checkpermPbPiS0_S0_S0_S0_S0_,"",@"SHT_CUDA_INFO"
	.sectionflags	@""
	.align	4


	//----- nvinfo : EIATTR_CUDA_API_VERSION
	.align		4
        /*0000*/ 	.byte	0x04, 0x37
        /*0002*/ 	.short	(.L_134 - .L_133)
.L_133:
        /*0004*/ 	.word	0x00000082


	//----- nvinfo : EIATTR_KPARAM_INFO
	.align		4
.L_134:
        /*0008*/ 	.byte	0x04, 0x17
        /*000a*/ 	.short	(.L_136 - .L_135)
.L_135:
        /*000c*/ 	.word	0x00000000
        /*0010*/ 	.short	0x0006
        /*0012*/ 	.short	0x0030
        /*0014*/ 	.byte	0x00, 0xf5, 0x21, 0x00


	//----- nvinfo : EIATTR_KPARAM_INFO
	.align		4
.L_136:
        /*0018*/ 	.byte	0x04, 0x17
        /*001a*/ 	.short	(.L_138 - .L_137)
.L_137:
        /*001c*/ 	.word	0x00000000
        /*0020*/ 	.short	0x0005
        /*0022*/ 	.short	0x0028
        /*0024*/ 	.byte	0x00, 0xf5, 0x21, 0x00


	//----- nvinfo : EIATTR_KPARAM_INFO
	.align		4
.L_138:
        /*0028*/ 	.byte	0x04, 0x17
        /*002a*/ 	.short	(.L_140 - .L_139)
.L_139:
        /*002c*/ 	.word	0x00000000
        /*0030*/ 	.short	0x0004
        /*0032*/ 	.short	0x0020
        /*0034*/ 	.byte	0x00, 0xf5, 0x21, 0x00


	//----- nvinfo : EIATTR_KPARAM_INFO
	.align		4
.L_140:
        /*0038*/ 	.byte	0x04, 0x17
        /*003a*/ 	.short	(.L_142 - .L_141)
.L_141:
        /*003c*/ 	.word	0x00000000
        /*0040*/ 	.short	0x0003
        /*0042*/ 	.short	0x0018
        /*0044*/ 	.byte	0x00, 0xf5, 0x21, 0x00


	//----- nvinfo : EIATTR_KPARAM_INFO
	.align		4
.L_142:
        /*0048*/ 	.byte	0x04, 0x17
        /*004a*/ 	.short	(.L_144 - .L_143)
.L_143:
        /*004c*/ 	.word	0x00000000
        /*0050*/ 	.short	0x0002
        /*0052*/ 	.short	0x0010
        /*0054*/ 	.byte	0x00, 0xf5, 0x21, 0x00


	//----- nvinfo : EIATTR_KPARAM_INFO
	.align		4
.L_144:
        /*0058*/ 	.byte	0x04, 0x17
        /*005a*/ 	.short	(.L_146 - .L_145)
.L_145:
        /*005c*/ 	.word	0x00000000
        /*0060*/ 	.short	0x0001
        /*0062*/ 	.short	0x0008
        /*0064*/ 	.byte	0x00, 0xf5, 0x21, 0x00


	//----- nvinfo : EIATTR_KPARAM_INFO
	.align		4
.L_146:
        /*0068*/ 	.byte	0x04, 0x17
        /*006a*/ 	.short	(.L_148 - .L_147)
.L_147:
        /*006c*/ 	.word	0x00000000
        /*0070*/ 	.short	0x0000
        /*0072*/ 	.short	0x0000
        /*0074*/ 	.byte	0x00, 0xf5, 0x21, 0x00


	//----- nvinfo : EIATTR_SPARSE_MMA_MASK
	.align		4
.L_148:
        /*0078*/ 	.byte	0x03, 0x50
        /*007a*/ 	.short	0x0000


	//----- nvinfo : EIATTR_MAXREG_COUNT
	.align		4
        /*007c*/ 	.byte	0x03, 0x1b
        /*007e*/ 	.short	0x00ff


	//----- nvinfo : EIATTR_MERCURY_ISA_VERSION
	.align		4
        /*0080*/ 	.byte	0x03, 0x5f
        /*0082*/ 	.short	0x0101


	//----- nvinfo : EIATTR_VRC_CTA_INIT_COUNT
	.align		4
        /*0084*/ 	.byte	0x02, 0x4a
	.zero		1
	.zero		1


	//----- nvinfo : EIATTR_EXIT_INSTR_OFFSETS
	.align		4
        /*0088*/ 	.byte	0x04, 0x1c
        /*008a*/ 	.short	(.L_150 - .L_149)


	//   ....[0]....
.L_149:
        /*008c*/ 	.word	0x000000f0


	//   ....[1]....
        /*0090*/ 	.word	0x000001a0


	//   ....[2]....
        /*0094*/ 	.word	0x00000310


	//   ....[3]....
        /*0098*/ 	.word	0x00000360


	//----- nvinfo : EIATTR_CRS_STACK_SIZE
	.align		4
.L_150:
        /*009c*/ 	.byte	0x04, 0x1e
        /*009e*/ 	.short	(.L_152 - .L_151)
.L_151:
        /*00a0*/ 	.word	0x00000000


	//----- nvinfo : EIATTR_CBANK_PARAM_SIZE
	.align		4
.L_152:
        /*00a4*/ 	.byte	0x03, 0x19
        /*00a6*/ 	.short	0x0038


	//----- nvinfo : EIATTR_PARAM_CBANK
	.align		4
        /*00a8*/ 	.byte	0x04, 0x0a
        /*00aa*/ 	.short	(.L_154 - .L_153)
	.align		4
.L_153:
        /*00ac*/ 	.word	index@(.nv.constant0._Z9checkpermPbPiS0_S0_S0_S0_S0_)
        /*00b0*/ 	.short	0x0380
        /*00b2*/ 	.short	0x0038


	//----- nvinfo : EIATTR_SW_WAR
	.align		4
.L_154:
        /*00b4*/ 	.byte	0x04, 0x36
        /*00b6*/ 	.short	(.L_156 - .L_155)
.L_155:
        /*00b8*/ 	.word	0x00000008
.L_156:


//--------------------- .nv.info._Z9puttolistPiS_S_ --------------------------
	.section	.nv.info._Z9puttolistPiS_S_,"",@"SHT_CUDA_INFO"
	.sectionflags	@""
	.align	4


	//----- nvinfo : EIATTR_CUDA_API_VERSION
	.align		4
        /*0000*/ 	.byte	0x04, 0x37
        /*0002*/ 	.short	(.L_158 - .L_157)
.L_157:
        /*0004*/ 	.word	0x00000082


	//----- nvinfo : EIATTR_KPARAM_INFO
	.align		4
.L_158:
        /*0008*/ 	.byte	0x04, 0x17
        /*000a*/ 	.short	(.L_160 - .L_159)
.L_159:
        /*000c*/ 	.word	0x00000000
        /*0010*/ 	.short	0x0002
        /*0012*/ 	.short	0x0010
        /*0014*/ 	.byte	0x00, 0xf5, 0x21, 0x00


	//----- nvinfo : EIATTR_KPARAM_INFO
	.align		4
.L_160:
        /*0018*/ 	.byte	0x04, 0x17
        /*001a*/ 	.short	(.L_162 - .L_161)
.L_161:
        /*001c*/ 	.word	0x00000000
        /*0020*/ 	.short	0x0001
        /*0022*/ 	.short	0x0008
        /*0024*/ 	.byte	0x00, 0xf5, 0x21, 0x00


	//----- nvinfo : EIATTR_KPARAM_INFO
	.align		4
.L_162:
        /*0028*/ 	.byte	0x04, 0x17
        /*002a*/ 	.short	(.L_164 - .L_163)
.L_163:
        /*002c*/ 	.word	0x00000000
        /*0030*/ 	.short	0x0000
        /*0032*/ 	.short	0x0000
        /*0034*/ 	.byte	0x00, 0xf5, 0x21, 0x00


	//----- nvinfo : EIATTR_SPARSE_MMA_MASK
	.align		4
.L_164:
        /*0038*/ 	.byte	0x03, 0x50
        /*003a*/ 	.short	0x0000


	//----- nvinfo : EIATTR_MAXREG_COUNT
	.align		4
        /*003c*/ 	.byte	0x03, 0x1b
        /*003e*/ 	.short	0x00ff


	//----- nvinfo : EIATTR_MERCURY_ISA_VERSION
	.align		4
        /*0040*/ 	.byte	0x03, 0x5f
        /*0042*/ 	.short	0x0101


	//----- nvinfo : EIATTR_VRC_CTA_INIT_COUNT
	.align		4
        /*0044*/ 	.byte	0x02, 0x4a
	.zero		1
	.zero		1


	//----- nvinfo : EIATTR_EXIT_INSTR_OFFSETS
	.align		4
        /*0048*/ 	.byte	0x04, 0x1c
        /*004a*/ 	.short	(.L_166 - .L_165)


	//   ....[0]....
.L_165:
        /*004c*/ 	.word	0x000000f0


	//   ....[1]....
        /*0050*/ 	.word	0x00000150


	//   ....[2]....
        /*0054*/ 	.word	0x00000190


	//----- nvinfo : EIATTR_CBANK_PARAM_SIZE
	.align		4
.L_166:
        /*0058*/ 	.byte	0x03, 0x19
        /*005a*/ 	.short	0x0018


	//----- nvinfo : EIATTR_PARAM_CBANK
	.align		4
        /*005c*/ 	.byte	0x04, 0x0a
        /*005e*/ 	.short	(.L_168 - .L_167)
	.align		4
.L_167:
        /*0060*/ 	.word	index@(.nv.constant0._Z9puttolistPiS_S_)
        /*0064*/ 	.short	0x0380
        /*0066*/ 	.short	0x0018


	//----- nvinfo : EIATTR_SW_WAR
	.align		4
.L_168:
        /*0068*/ 	.byte	0x04, 0x36
        /*006a*/ 	.short	(.L_170 - .L_169)
.L_169:
        /*006c*/ 	.word	0x00000008
.L_170:


//--------------------- .nv.info._Z7findcvsiPiS_S_S_S_S_PS_ --------------------------
	.section	.nv.info._Z7findcvsiPiS_S_S_S_S_PS_,"",@"SHT_CUDA_INFO"
	.sectionflags	@""
	.align	4


	//----- nvinfo : EIATTR_CUDA_API_VERSION
	.align		4
        /*0000*/ 	.byte	0x04, 0x37
        /*0002*/ 	.short	(.L_172 - .L_171)
.L_171:
        /*0004*/ 	.word	0x00000082


	//----- nvinfo : EIATTR_KPARAM_INFO
	.align		4
.L_172:
        /*0008*/ 	.byte	0x04, 0x17
        /*000a*/ 	.short	(.L_174 - .L_173)
.L_173:
        /*000c*/ 	.word	0x00000000
        /*0010*/ 	.short	0x0007
        /*0012*/ 	.short	0x0038
        /*0014*/ 	.byte	0x00, 0xf5, 0x21, 0x00


	//----- nvinfo : EIATTR_KPARAM_INFO
	.align		4
.L_174:
        /*0018*/ 	.byte	0x04, 0x17
        /*001a*/ 	.short	(.L_176 - .L_175)
.L_175:
        /*001c*/ 	.word	0x00000000
        /*0020*/ 	.short	0x0006
        /*0022*/ 	.short	0x0030
        /*0024*/ 	.byte	0x00, 0xf5, 0x21, 0x00


	//----- nvinfo : EIATTR_KPARAM_INFO
	.align		4
.L_176:
        /*0028*/ 	.byte	0x04, 0x17
        /*002a*/ 	.short	(.L_178 - .L_177)
.L_177:
        /*002c*/ 	.word	0x00000000
        /*0030*/ 	.short	0x0005
        /*0032*/ 	.short	0x0028
        /*0034*/ 	.byte	0x00, 0xf5, 0x21, 0x00


	//----- nvinfo : EIATTR_KPARAM_INFO
	.align		4
.L_178:
        /*0038*/ 	.byte	0x04, 0x17
        /*003a*/ 	.short	(.L_180 - .L_179)
.L_179:
        /*003c*/ 	.word	0x00000000
        /*0040*/ 	.short	0x0004
        /*0042*/ 	.short	0x0020
        /*0044*/ 	.byte	0x00, 0xf5, 0x21, 0x00


	//----- nvinfo : EIATTR_KPARAM_INFO
	.align		4
.L_180:
        /*0048*/ 	.byte	0x04, 0x17
        /*004a*/ 	.short	(.L_182 - .L_181)
.L_181:
        /*004c*/ 	.word	0x00000000
        /*0050*/ 	.short	0x0003
        /*0052*/ 	.short	0x0018
        /*0054*/ 	.byte	0x00, 0xf5, 0x21, 0x00


	//----- nvinfo : EIATTR_KPARAM_INFO
	.align		4
.L_182:
        /*0058*/ 	.byte	0x04, 0x17
        /*005a*/ 	.short	(.L_184 - .L_183)
.L_183:
        /*005c*/ 	.word	0x00000000
        /*0060*/ 	.short	0x0002
        /*0062*/ 	.short	0x0010
        /*0064*/ 	.byte	0x00, 0xf5, 0x21, 0x00


	//----- nvinfo : EIATTR_KPARAM_INFO
	.align		4
.L_184:
        /*0068*/ 	.byte	0x04, 0x17
        /*006a*/ 	.short	(.L_186 - .L_185)
.L_185:
        /*006c*/ 	.word	0x00000000
        /*0070*/ 	.short	0x0001
        /*0072*/ 	.short	0x0008
        /*0074*/ 	.byte	0x00, 0xf5, 0x21, 0x00


	//----- nvinfo : EIATTR_KPARAM_INFO
	.align		4
.L_186:
        /*0078*/ 	.byte	0x04, 0x17
        /*007a*/ 	.short	(.L_188 - .L_187)
.L_187:
        /*007c*/ 	.word	0x00000000
        /*0080*/ 	.short	0x0000
        /*0082*/ 	.short	0x0000
        /*0084*/ 	.byte	0x00, 0xf0, 0x11, 0x00


	//----- nvinfo : EIATTR_SPARSE_MMA_MASK
	.align		4
.L_188:
        /*0088*/ 	.byte	0x03, 0x50
        /*008a*/ 	.short	0x0000


	//----- nvinfo : EIATTR_MAXREG_COUNT
	.align		4
        /*008c*/ 	.byte	0x03, 0x1b
        /*008e*/ 	.short	0x00ff


	//----- nvinfo : EIATTR_EXTERNS
	.align		4
        /*0090*/ 	.byte	0x04, 0x0f
        /*0092*/ 	.short	(.L_190 - .L_189)


	//   ....[0]....
	.align		4
.L_189:
        /*0094*/ 	.word	index@(malloc)


	//   ....[1]....
	.align		4
        /*0098*/ 	.word	index@(free)


	//----- nvinfo : EIATTR_MERCURY_ISA_VERSION
	.align		4
.L_190:
        /*009c*/ 	.byte	0x03, 0x5f
        /*009e*/ 	.short	0x0101


	//----- nvinfo : EIATTR_VRC_CTA_INIT_COUNT
	.align		4
        /*00a0*/ 	.byte	0x02, 0x4a
	.zero		1
	.zero		1


	//----- nvinfo : EIATTR_SYSCALL_OFFSETS
	.align		4
        /*00a4*/ 	.byte	0x04, 0x46
        /*00a6*/ 	.short	(.L_192 - .L_191)


	//   ....[0]....
.L_191:
        /*00a8*/ 	.word	0x00000220


	//   ....[1]....
        /*00ac*/ 	.word	0x00000840


	//----- nvinfo : EIATTR_EXIT_INSTR_OFFSETS
	.align		4
.L_192:
        /*00b0*/ 	.byte	0x04, 0x1c
        /*00b2*/ 	.short	(.L_194 - .L_193)


	//   ....[0]....
.L_193:
        /*00b4*/ 	.word	0x00000100


	//   ....[1]....
        /*00b8*/ 	.word	0x000001d0


	//   ....[2]....
        /*00bc*/ 	.word	0x00000850


	//----- nvinfo : EIATTR_CRS_STACK_SIZE
	.align		4
.L_194:
        /*00c0*/ 	.byte	0x04, 0x1e
        /*00c2*/ 	.short	(.L_196 - .L_195)
.L_195:
        /*00c4*/ 	.word	0x00000000


	//----- nvinfo : EIATTR_CBANK_PARAM_SIZE
	.align		4
.L_196:
        /*00c8*/ 	.byte	0x03, 0x19
        /*00ca*/ 	.short	0x0040


	//----- nvinfo : EIATTR_PARAM_CBANK
	.align		4
        /*00cc*/ 	.byte	0x04, 0x0a
        /*00ce*/ 	.short	(.L_198 - .L_197)
	.align		4
.L_197:
        /*00d0*/ 	.word	index@(.nv.constant0._Z7findcvsiPiS_S_S_S_S_PS_)
        /*00d4*/ 	.short	0x0380
        /*00d6*/ 	.short	0x0040


	//----- nvinfo : EIATTR_SW_WAR
	.align		4
.L_198:
        /*00d8*/ 	.byte	0x04, 0x36
        /*00da*/ 	.short	(.L_200 - .L_199)
.L_199:
        /*00dc*/ 	.word	0x00000008
.L_200:


//--------------------- .nv.info._Z7puttoidPiS_S_S_PbS_S_ --------------------------
	.section	.nv.info._Z7puttoidPiS_S_S_PbS_S_,"",@"SHT_CUDA_INFO"
	.sectionflags	@""
	.align	4


	//----- nvinfo : EIATTR_CUDA_API_VERSION
	.align		4
        /*0000*/ 	.byte	0x04, 0x37
        /*0002*/ 	.short	(.L_202 - .L_201)
.L_201:
        /*0004*/ 	.word	0x00000082


	//----- nvinfo : EIATTR_KPARAM_INFO
	.align		4
.L_202:
        /*0008*/ 	.byte	0x04, 0x17
        /*000a*/ 	.short	(.L_204 - .L_203)
.L_203:
        /*000c*/ 	.word	0x00000000
        /*0010*/ 	.short	0x0006
        /*0012*/ 	.short	0x0030
        /*0014*/ 	.byte	0x00, 0xf5, 0x21, 0x00


	//----- nvinfo : EIATTR_KPARAM_INFO
	.align		4
.L_204:
        /*0018*/ 	.byte	0x04, 0x17
        /*001a*/ 	.short	(.L_206 - .L_205)
.L_205:
        /*001c*/ 	.word	0x00000000
        /*0020*/ 	.short	0x0005
        /*0022*/ 	.short	0x0028
        /*0024*/ 	.byte	0x00, 0xf5, 0x21, 0x00


	//----- nvinfo : EIATTR_KPARAM_INFO
	.align		4
.L_206:
        /*0028*/ 	.byte	0x04, 0x17
        /*002a*/ 	.short	(.L_208 - .L_207)
.L_207:
        /*002c*/ 	.word	0x00000000
        /*0030*/ 	.short	0x0004
        /*0032*/ 	.short	0x0020
        /*0034*/ 	.byte	0x00, 0xf5, 0x21, 0x00


	//----- nvinfo : EIATTR_KPARAM_INFO
	.align		4
.L_208:
        /*0038*/ 	.byte	0x04, 0x17
        /*003a*/ 	.short	(.L_210 - .L_209)
.L_209:
        /*003c*/ 	.word	0x00000000
        /*0040*/ 	.short	0x0003
        /*0042*/ 	.short	0x0018
        /*0044*/ 	.byte	0x00, 0xf5, 0x21, 0x00


	//----- nvinfo : EIATTR_KPARAM_INFO
	.align		4
.L_210:
        /*0048*/ 	.byte	0x04, 0x17
        /*004a*/ 	.short	(.L_212 - .L_211)
.L_211:
        /*004c*/ 	.word	0x00000000
        /*0050*/ 	.short	0x0002
        /*0052*/ 	.short	0x0010
        /*0054*/ 	.byte	0x00, 0xf5, 0x21, 0x00


	//----- nvinfo : EIATTR_KPARAM_INFO
	.align		4
.L_212:
        /*0058*/ 	.byte	0x04, 0x17
        /*005a*/ 	.short	(.L_214 - .L_213)
.L_213:
        /*005c*/ 	.word	0x00000000
        /*0060*/ 	.short	0x0001
        /*0062*/ 	.short	0x0008
        /*0064*/ 	.byte	0x00, 0xf5, 0x21, 0x00


	//----- nvinfo : EIATTR_KPARAM_INFO
	.align		4
.L_214:
        /*0068*/ 	.byte	0x04, 0x17
        /*006a*/ 	.short	(.L_216 - .L_215)
.L_215:
        /*006c*/ 	.word	0x00000000
        /*0070*/ 	.short	0x0000
        /*0072*/ 	.short	0x0000
        /*0074*/ 	.byte	0x00, 0xf5, 0x21, 0x00


	//----- nvinfo : EIATTR_SPARSE_MMA_MASK
	.align		4
.L_216:
        /*0078*/ 	.byte	0x03, 0x50
        /*007a*/ 	.short	0x0000


	//----- nvinfo : EIATTR_MAXREG_COUNT
	.align		4
        /*007c*/ 	.byte	0x03, 0x1b
        /*007e*/ 	.short	0x00ff


	//----- nvinfo : EIATTR_MERCURY_ISA_VERSION
	.align		4
        /*0080*/ 	.byte	0x03, 0x5f
        /*0082*/ 	.short	0x0101


	//----- nvinfo : EIATTR_VRC_CTA_INIT_COUNT
	.align		4
        /*0084*/ 	.byte	0x02, 0x4a
	.zero		1
	.zero		1


	//----- nvinfo : EIATTR_EXIT_INSTR_OFFSETS
	.align		4
        /*0088*/ 	.byte	0x04, 0x1c
        /*008a*/ 	.short	(.L_218 - .L_217)


	//   ....[0]....
.L_217:
        /*008c*/ 	.word	0x000000f0


	//   ....[1]....
        /*0090*/ 	.word	0x00000140


	//   ....[2]....
        /*0094*/ 	.word	0x00000350


	//   ....[3]....
        /*0098*/ 	.word	0x00000530


	//   ....[4]....
        /*009c*/ 	.word	0x000005c0


	//----- nvinfo : EIATTR_CRS_STACK_SIZE
	.align		4
.L_218:
        /*00a0*/ 	.byte	0x04, 0x1e
        /*00a2*/ 	.short	(.L_220 - .L_219)
.L_219:
        /*00a4*/ 	.word	0x00000000


	//----- nvinfo : EIATTR_CBANK_PARAM_SIZE
	.align		4
.L_220:
        /*00a8*/ 	.byte	0x03, 0x19
        /*00aa*/ 	.short	0x0038


	//----- nvinfo : EIATTR_PARAM_CBANK
	.align		4
        /*00ac*/ 	.byte	0x04, 0x0a
        /*00ae*/ 	.short	(.L_222 - .L_221)
	.align		4
.L_221:
        /*00b0*/ 	.word	index@(.nv.constant0._Z7puttoidPiS_S_S_PbS_S_)
        /*00b4*/ 	.short	0x0380
        /*00b6*/ 	.short	0x0038


	//----- nvinfo : EIATTR_SW_WAR
	.align		4
.L_222:
        /*00b8*/ 	.byte	0x04, 0x36
        /*00ba*/ 	.short	(.L_224 - .L_223)
.L_223:
        /*00bc*/ 	.word	0x00000008
.L_224:


//--------------------- .nv.info._Z7setdeg1PiS_S_Pb --------------------------
	.section	.nv.info._Z7setdeg1PiS_S_Pb,"",@"SHT_CUDA_INFO"
	.sectionflags	@""
	.align	4


	//----- nvinfo : EIATTR_CUDA_API_VERSION
	.align		4
        /*0000*/ 	.byte	0x04, 0x37
        /*0002*/ 	.short	(.L_226 - .L_225)
.L_225:
        /*0004*/ 	.word	0x00000082


	//----- nvinfo : EIATTR_KPARAM_INFO
	.align		4
.L_226:
        /*0008*/ 	.byte	0x04, 0x17
        /*000a*/ 	.short	(.L_228 - .L_227)
.L_227:
        /*000c*/ 	.word	0x00000000
        /*0010*/ 	.short	0x0003
        /*0012*/ 	.short	0x0018
        /*0014*/ 	.byte	0x00, 0xf5, 0x21, 0x00


	//----- nvinfo : EIATTR_KPARAM_INFO
	.align		4
.L_228:
        /*0018*/ 	.byte	0x04, 0x17
        /*001a*/ 	.short	(.L_230 - .L_229)
.L_229:
        /*001c*/ 	.word	0x00000000
        /*0020*/ 	.short	0x0002
        /*0022*/ 	.short	0x0010
        /*0024*/ 	.byte	0x00, 0xf5, 0x21, 0x00


	//----- nvinfo : EIATTR_KPARAM_INFO
	.align		4
.L_230:
        /*0028*/ 	.byte	0x04, 0x17
        /*002a*/ 	.short	(.L_232 - .L_231)
.L_231:
        /*002c*/ 	.word	0x00000000
        /*0030*/ 	.short	0x0001
        /*0032*/ 	.short	0x0008
        /*0034*/ 	.byte	0x00, 0xf5, 0x21, 0x00


	//----- nvinfo : EIATTR_KPARAM_INFO
	.align		4
.L_232:
        /*0038*/ 	.byte	0x04, 0x17
        /*003a*/ 	.short	(.L_234 - .L_233)
.L_233:
        /*003c*/ 	.word	0x00000000
        /*0040*/ 	.short	0x0000
        /*0042*/ 	.short	0x0000
        /*0044*/ 	.byte	0x00, 0xf5, 0x21, 0x00


	//----- nvinfo : EIATTR_SPARSE_MMA_MASK
	.align		4
.L_234:
        /*0048*/ 	.byte	0x03, 0x50
        /*004a*/ 	.short	0x0000


	//----- nvinfo : EIATTR_MAXREG_COUNT
	.align		4
        /*004c*/ 	.byte	0x03, 0x1b
        /*004e*/ 	.short	0x00ff


	//----- nvinfo : EIATTR_MERCURY_ISA_VERSION
	.align		4
        /*0050*/ 	.byte	0x03, 0x5f
        /*0052*/ 	.short	0x0101


	//----- nvinfo : EIATTR_VRC_CTA_INIT_COUNT
	.align		4
        /*0054*/ 	.byte	0x02, 0x4a
	.zero		1
	.zero		1


	//----- nvinfo : EIATTR_EXIT_INSTR_OFFSETS
	.align		4
        /*0058*/ 	.byte	0x04, 0x1c
        /*005a*/ 	.short	(.L_236 - .L_235)


	//   ....[0]....
.L_235:
        /*005c*/ 	.word	0x000000f0


	//   ....[1]....
        /*0060*/ 	.word	0x00000140


	//   ....[2]....
        /*0064*/ 	.word	0x00000210


	//   ....[3]....
        /*0068*/ 	.word	0x00000280


	//----- nvinfo : EIATTR_CRS_STACK_SIZE
	.align		4
.L_236:
        /*006c*/ 	.byte	0x04, 0x1e
        /*006e*/ 	.short	(.L_238 - .L_237)
.L_237:
        /*0070*/ 	.word	0x00000000


	//----- nvinfo : EIATTR_CBANK_PARAM_SIZE
	.align		4
.L_238:
        /*0074*/ 	.byte	0x03, 0x19
        /*0076*/ 	.short	0x0020


	//----- nvinfo : EIATTR_PARAM_CBANK
	.align		4
        /*0078*/ 	.byte	0x04, 0x0a
        /*007a*/ 	.short	(.L_240 - .L_239)
	.align		4
.L_239:
        /*007c*/ 	.word	index@(.nv.constant0._Z7setdeg1PiS_S_Pb)
        /*0080*/ 	.short	0x0380
        /*0082*/ 	.short	0x0020


	//----- nvinfo : EIATTR_SW_WAR
	.align		4
.L_240:
        /*0084*/ 	.byte	0x04, 0x36
        /*0086*/ 	.short	(.L_242 - .L_241)
.L_241:
        /*0088*/ 	.word	0x00000008
.L_242:


//--------------------- .nv.info._Z8findhashPiS_S_S_PbS0_S_S_ --------------------------
	.section	.nv.info._Z8findhashPiS_S_S_PbS0_S_S_,"",@"SHT_CUDA_INFO"
	.sectionflags	@""
	.align	4


	//----- nvinfo : EIATTR_CUDA_API_VERSION
	.align		4
        /*0000*/ 	.byte	0x04, 0x37
        /*0002*/ 	.short	(.L_244 - .L_243)
.L_243:
        /*0004*/ 	.word	0x00000082


	//----- nvinfo : EIATTR_KPARAM_INFO
	.align		4
.L_244:
        /*0008*/ 	.byte	0x04, 0x17
        /*000a*/ 	.short	(.L_246 - .L_245)
.L_245:
        /*000c*/ 	.word	0x00000000
        /*0010*/ 	.short	0x0007
        /*0012*/ 	.short	0x0038
        /*0014*/ 	.byte	0x00, 0xf5, 0x21, 0x00


	//----- nvinfo : EIATTR_KPARAM_INFO
	.align		4
.L_246:
        /*0018*/ 	.byte	0x04, 0x17
        /*001a*/ 	.short	(.L_248 - .L_247)
.L_247:
        /*001c*/ 	.word	0x00000000
        /*0020*/ 	.short	0x0006
        /*0022*/ 	.short	0x0030
        /*0024*/ 	.byte	0x00, 0xf5, 0x21, 0x00


	//----- nvinfo : EIATTR_KPARAM_INFO
	.align		4
.L_248:
        /*0028*/ 	.byte	0x04, 0x17
        /*002a*/ 	.short	(.L_250 - .L_249)
.L_249:
        /*002c*/ 	.word	0x00000000
        /*0030*/ 	.short	0x0005
        /*0032*/ 	.short	0x0028
        /*0034*/ 	.byte	0x00, 0xf5, 0x21, 0x00


	//----- nvinfo : EIATTR_KPARAM_INFO
	.align		4
.L_250:
        /*0038*/ 	.byte	0x04, 0x17
        /*003a*/ 	.short	(.L_252 - .L_251)
.L_251:
        /*003c*/ 	.word	0x00000000
        /*0040*/ 	.short	0x0004
        /*0042*/ 	.short	0x0020
        /*0044*/ 	.byte	0x00, 0xf5, 0x21, 0x00


	//----- nvinfo : EIATTR_KPARAM_INFO
	.align		4
.L_252:
        /*0048*/ 	.byte	0x04, 0x17
        /*004a*/ 	.short	(.L_254 - .L_253)
.L_253:
        /*004c*/ 	.word	0x00000000
        /*0050*/ 	.short	0x0003
        /*0052*/ 	.short	0x0018
        /*0054*/ 	.byte	0x00, 0xf5, 0x21, 0x00


	//----- nvinfo : EIATTR_KPARAM_INFO
	.align		4
.L_254:
        /*0058*/ 	.byte	0x04, 0x17
        /*005a*/ 	.short	(.L_256 - .L_255)
.L_255:
        /*005c*/ 	.word	0x00000000
        /*0060*/ 	.short	0x0002
        /*0062*/ 	.short	0x0010
        /*0064*/ 	.byte	0x00, 0xf5, 0x21, 0x00


	//----- nvinfo : EIATTR_KPARAM_INFO
	.align		4
.L_256:
        /*0068*/ 	.byte	0x04, 0x17
        /*006a*/ 	.short	(.L_258 - .L_257)
.L_257:
        /*006c*/ 	.word	0x00000000
        /*0070*/ 	.short	0x0001
        /*0072*/ 	.short	0x0008
        /*0074*/ 	.byte	0x00, 0xf5, 0x21, 0x00


	//----- nvinfo : EIATTR_KPARAM_INFO
	.align		4
.L_258:
        /*0078*/ 	.byte	0x04, 0x17
        /*007a*/ 	.short	(.L_260 - .L_259)
.L_259:
        /*007c*/ 	.word	0x00000000
        /*0080*/ 	.short	0x0000
        /*0082*/ 	.short	0x0000
        /*0084*/ 	.byte	0x00, 0xf5, 0x21, 0x00


	//----- nvinfo : EIATTR_SPARSE_MMA_MASK
	.align		4
.L_260:
        /*0088*/ 	.byte	0x03, 0x50
        /*008a*/ 	.short	0x0000


	//----- nvinfo : EIATTR_MAXREG_COUNT
	.align		4
        /*008c*/ 	.byte	0x03, 0x1b
        /*008e*/ 	.short	0x00ff


	//----- nvinfo : EIATTR_MERCURY_ISA_VERSION
	.align		4
        /*0090*/ 	.byte	0x03, 0x5f
        /*0092*/ 	.short	0x0101


	//----- nvinfo : EIATTR_VRC_CTA_INIT_COUNT
	.align		4
        /*0094*/ 	.byte	0x02, 0x4a
	.zero		1
	.zero		1


	//----- nvinfo : EIATTR_EXIT_INSTR_OFFSETS
	.align		4
        /*0098*/ 	.byte	0x04, 0x1c
        /*009a*/ 	.short	(.L_262 - .L_261)


	//   ....[0]....
.L_261:
        /*009c*/ 	.word	0x000000f0


	//   ....[1]....
        /*00a0*/ 	.word	0x00000140


	//   ....[2]....
        /*00a4*/ 	.word	0x00000390


	//   ....[3]....
        /*00a8*/ 	.word	0x000006d0


	//   ....[4]....
        /*00ac*/ 	.word	0x00000780


	//----- nvinfo : EIATTR_CRS_STACK_SIZE
	.align		4
.L_262:
        /*00b0*/ 	.byte	0x04, 0x1e
        /*00b2*/ 	.short	(.L_264 - .L_263)
.L_263:
        /*00b4*/ 	.word	0x00000000


	//----- nvinfo : EIATTR_CBANK_PARAM_SIZE
	.align		4
.L_264:
        /*00b8*/ 	.byte	0x03, 0x19
        /*00ba*/ 	.short	0x0040


	//----- nvinfo : EIATTR_PARAM_CBANK
	.align		4
        /*00bc*/ 	.byte	0x04, 0x0a
        /*00be*/ 	.short	(.L_266 - .L_265)
	.align		4
.L_265:
        /*00c0*/ 	.word	index@(.nv.constant0._Z8findhashPiS_S_S_PbS0_S_S_)
        /*00c4*/ 	.short	0x0380
        /*00c6*/ 	.short	0x0040


	//----- nvinfo : EIATTR_SW_WAR
	.align		4
.L_266:
        /*00c8*/ 	.byte	0x04, 0x36
        /*00ca*/ 	.short	(.L_268 - .L_267)
.L_267:
        /*00cc*/ 	.word	0x00000008
.L_268:


//--------------------- .nv.callgraph             --------------------------
	.section	.nv.callgraph,"",@"SHT_CUDA_CALLGRAPH"
	.align	4
	.sectionentsize	8
	.align		4
        /*0000*/ 	.word	0x00000000
	.align		4
        /*0004*/ 	.word	0xffffffff
	.align		4
        /*0008*/ 	.word	index@(_Z7findcvsiPiS_S_S_S_S_PS_)
	.align		4
        /*000c*/ 	.word	index@(free)
	.align		4
        /*0010*/ 	.word	index@(_Z7findcvsiPiS_S_S_S_S_PS_)
	.align		4
        /*0014*/ 	.word	index@(malloc)
	.align		4
        /*0018*/ 	.word	0x00000000
	.align		4
        /*001c*/ 	.word	0xfffffffe
	.align		4
        /*0020*/ 	.word	0x00000000
	.align		4
        /*0024*/ 	.word	0xfffffffd
	.align		4
        /*0028*/ 	.word	0x00000000
	.align		4
        /*002c*/ 	.word	0xfffffffc


//--------------------- .nv.constant4             --------------------------
	.section	.nv.constant4,"a",@progbits
	.align	8
	.align		8
.nv.constant4:
        /*0000*/ 	.dword	_ZN34_INTERNAL_7cd2c816_4_k_cu_df4162d14cuda3std3__45__cpo5beginE
	.align		8
        /*0008*/ 	.dword	_ZN34_INTERNAL_7cd2c816_4_k_cu_df4162d14cuda3std3__45__cpo3endE
	.align		8
        /*0010*/ 	.dword	_ZN34_INTERNAL_7cd2c816_4_k_cu_df4162d14cuda3std3__45__cpo6cbeginE
	.align		8
        /*0018*/ 	.dword	_ZN34_INTERNAL_7cd2c816_4_k_cu_df4162d14cuda3std3__45__cpo4cendE
	.align		8
        /*0020*/ 	.dword	_ZN34_INTERNAL_7cd2c816_4_k_cu_df4162d14cuda3std3__45__cpo6rbeginE
	.align		8
        /*0028*/ 	.dword	_ZN34_INTERNAL_7cd2c816_4_k_cu_df4162d14cuda3std3__45__cpo4rendE
	.align		8
        /*0030*/ 	.dword	_ZN34_INTERNAL_7cd2c816_4_k_cu_df4162d14cuda3std3__45__cpo7crbeginE
	.align		8
        /*0038*/ 	.dword	_ZN34_INTERNAL_7cd2c816_4_k_cu_df4162d14cuda3std3__45__cpo5crendE
	.align		8
        /*0040*/ 	.dword	_ZN34_INTERNAL_7cd2c816_4_k_cu_df4162d14cuda3std3__436_GLOBAL__N__7cd2c816_4_k_cu_df4162d16ignoreE
	.align		8
        /*0048*/ 	.dword	_ZN34_INTERNAL_7cd2c816_4_k_cu_df4162d14cuda3std3__419piecewise_constructE
	.align		8
        /*0050*/ 	.dword	_ZN34_INTERNAL_7cd2c816_4_k_cu_df4162d14cuda3std3__48in_placeE
	.align		8
        /*0058*/ 	.dword	_ZN34_INTERNAL_7cd2c816_4_k_cu_df4162d14cuda3std3__420unreachable_sentinelE
	.align		8
        /*0060*/ 	.dword	_ZN34_INTERNAL_7cd2c816_4_k_cu_df4162d14cuda3std3__47nulloptE
	.align		8
        /*0068*/ 	.dword	_ZN34_INTERNAL_7cd2c816_4_k_cu_df4162d14cuda3std3__48unexpectE
	.align		8
        /*0070*/ 	.dword	_ZN34_INTERNAL_7cd2c816_4_k_cu_df4162d14cuda3std6ranges3__45__cpo4swapE
	.align		8
        /*0078*/ 	.dword	_ZN34_INTERNAL_7cd2c816_4_k_cu_df4162d14cuda3std6ranges3__45__cpo9iter_moveE
	.align		8
        /*0080*/ 	.dword	_ZN34_INTERNAL_7cd2c816_4_k_cu_df4162d14cuda3std6ranges3__45__cpo5beginE
	.align		8
        /*0088*/ 	.dword	_ZN34_INTERNAL_7cd2c816_4_k_cu_df4162d14cuda3std6ranges3__45__cpo3endE
	.align		8
        /*0090*/ 	.dword	_ZN34_INTERNAL_7cd2c816_4_k_cu_df4162d14cuda3std6ranges3__45__cpo6cbeginE
	.align		8
        /*0098*/ 	.dword	_ZN34_INTERNAL_7cd2c816_4_k_cu_df4162d14cuda3std6ranges3__45__cpo4cendE
	.align		8
        /*00a0*/ 	.dword	_ZN34_INTERNAL_7cd2c816_4_k_cu_df4162d14cuda3std6ranges3__45__cpo7advanceE
	.align		8
        /*00a8*/ 	.dword	_ZN34_INTERNAL_7cd2c816_4_k_cu_df4162d14cuda3std6ranges3__45__cpo9iter_swapE
	.align		8
        /*00b0*/ 	.dword	_ZN34_INTERNAL_7cd2c816_4_k_cu_df4162d14cuda3std6ranges3__45__cpo4nextE
	.align		8
        /*00b8*/ 	.dword	_ZN34_INTERNAL_7cd2c816_4_k_cu_df4162d14cuda3std6ranges3__45__cpo4prevE
	.align		8
        /*00c0*/ 	.dword	_ZN34_INTERNAL_7cd2c816_4_k_cu_df4162d14cuda3std6ranges3__45__cpo4dataE
	.align		8
        /*00c8*/ 	.dword	_ZN34_INTERNAL_7cd2c816_4_k_cu_df4162d14cuda3std6ranges3__45__cpo5cdataE
	.align		8
        /*00d0*/ 	.dword	_ZN34_INTERNAL_7cd2c816_4_k_cu_df4162d14cuda3std6ranges3__45__cpo4sizeE
	.align		8
        /*00d8*/ 	.dword	_ZN34_INTERNAL_7cd2c816_4_k_cu_df4162d14cuda3std6ranges3__45__cpo5ssizeE
	.align		8
        /*00e0*/ 	.dword	_ZN34_INTERNAL_7cd2c816_4_k_cu_df4162d14cuda3std6ranges3__45__cpo8distanceE
	.align		8
        /*00e8*/ 	.dword	_ZN34_INTERNAL_7cd2c816_4_k_cu_df4162d16thrust24THRUST_300001_SM_1000_NS8cuda_cub3parE
	.align		8
        /*00f0*/ 	.dword	_ZN34_INTERNAL_7cd2c816_4_k_cu_df4162d16thrust24THRUST_300001_SM_1000_NS8cuda_cub10par_nosyncE
	.align		8
        /*00f8*/ 	.dword	_ZN34_INTERNAL_7cd2c816_4_k_cu_df4162d16thrust24THRUST_300001_SM_1000_NS6system6detail10sequential3seqE
	.align		8
        /*0100*/ 	.dword	_ZN34_INTERNAL_7cd2c816_4_k_cu_df4162d16thrust24THRUST_300001_SM_1000_NS12placeholders2_1E
	.align		8
        /*0108*/ 	.dword	_ZN34_INTERNAL_7cd2c816_4_k_cu_df4162d16thrust24THRUST_300001_SM_1000_NS12placeholders2_2E
	.align		8
        /*0110*/ 	.dword	_ZN34_INTERNAL_7cd2c816_4_k_cu_df4162d16thrust24THRUST_300001_SM_1000_NS12placeholders2_3E
	.align		8
        /*0118*/ 	.dword	_ZN34_INTERNAL_7cd2c816_4_k_cu_df4162d16thrust24THRUST_300001_SM_1000_NS12placeholders2_4E
	.align		8
        /*0120*/ 	.dword	_ZN34_INTERNAL_7cd2c816_4_k_cu_df4162d16thrust24THRUST_300001_SM_1000_NS12placeholders2_5E
	.align		8
        /*0128*/ 	.dword	_ZN34_INTERNAL_7cd2c816_4_k_cu_df4162d16thrust24THRUST_300001_SM_1000_NS12placeholders2_6E
	.align		8
        /*0130*/ 	.dword	_ZN34_INTERNAL_7cd2c816_4_k_cu_df4162d16thrust24THRUST_300001_SM_1000_NS12placeholders2_7E
	.align		8
        /*0138*/ 	.dword	_ZN34_INTERNAL_7cd2c816_4_k_cu_df4162d16thrust24THRUST_300001_SM_1000_NS12placeholders2_8E
	.align		8
        /*0140*/ 	.dword	_ZN34_INTERNAL_7cd2c816_4_k_cu_df4162d16thrust24THRUST_300001_SM_1000_NS12placeholders2_9E
	.align		8
        /*0148*/ 	.dword	_ZN34_INTERNAL_7cd2c816_4_k_cu_df4162d16thrust24THRUST_300001_SM_1000_NS12placeholders3_10E
	.align		8
        /*0150*/ 	.dword	_ZN34_INTERNAL_7cd2c816_4_k_cu_df4162d16thrust24THRUST_300001_SM_1000_NS3seqE
	.align		8
        /*0158*/ 	.dword	malloc
	.align		8
        /*0160*/ 	.dword	free


//--------------------- .text._ZN3cub18CUB_300001_SM_10006detail11EmptyKernelIvEEvv --------------------------
	.section	.text._ZN3cub18CUB_300001_SM_10006detail11EmptyKernelIvEEvv,"ax",@progbits
	.align	128
        .global         _ZN3cub18CUB_300001_SM_10006detail11EmptyKernelIvEEvv
        .type           _ZN3cub18CUB_300001_SM_10006detail11EmptyKernelIvEEvv,@function
        .size           _ZN3cub18CUB_300001_SM_10006detail11EmptyKernelIvEEvv,(.L_x_156 - _ZN3cub18CUB_300001_SM_10006detail11EmptyKernelIvEEvv)
        .other          _ZN3cub18CUB_300001_SM_10006detail11EmptyKernelIvEEvv,@"STO_CUDA_ENTRY STV_DEFAULT"
_ZN3cub18CUB_300001_SM_10006detail11EmptyKernelIvEEvv:
.text._ZN3cub18CUB_300001_SM_10006detail11EmptyKernelIvEEvv:
[----:B------:R-:W-:Y:S01]  /*0000*/  LDC R1, c[0x0][0x37c] ;  /* 0x0000df00ff017b82 */ /* 0x000fe20000000800 */
[----:B------:R-:W-:Y:S05]  /*0010*/  EXIT ;  /* 0x000000000000794d */ /* 0x000fea0003800000 */
.L_x_0:
[----:B------:R-:W-:-:S00]  /*0020*/  BRA `(.L_x_0) ;  /* 0xfffffffc00fc7947 */ /* 0x000fc0000383ffff */
[----:B------:R-:W-:-:S00]  /*0030*/  NOP ;  /* 0x0000000000007918 */ /* 0x000fc00000000000 */
        /* <DEDUP_REMOVED lines=12> */
.L_x_156:


//--------------------- .text._Z7findallPiS_S_S_S_S_S_S_PS_S_ --------------------------
	.section	.text._Z7findallPiS_S_S_S_S_S_S_PS_S_,"ax",@progbits
	.align	128
        .global         _Z7findallPiS_S_S_S_S_S_S_PS_S_
        .type           _Z7findallPiS_S_S_S_S_S_S_PS_S_,@function
        .size           _Z7findallPiS_S_S_S_S_S_S_PS_S_,(.L_x_154 - _Z7findallPiS_S_S_S_S_S_S_PS_S_)
        .other          _Z7findallPiS_S_S_S_S_S_S_PS_S_,@"STO_CUDA_ENTRY STV_DEFAULT"
_Z7findallPiS_S_S_S_S_S_S_PS_S_:
.text._Z7findallPiS_S_S_S_S_S_S_PS_S_:
[----:B------:R-:W-:Y:S08]  /*0000*/  LDC R1, c[0x0][0x37c] ;  /* 0x0000df00ff017b82 */ /* 0x000ff00000000800 */
[----:B------:R-:W0:Y:S01]  /*0010*/  LDC.64 R2, c[0x0][0x398] ;  /* 0x0000e600ff027b82 */ /* 0x000e220000000a00 */
[----:B------:R-:W0:Y:S02]  /*0020*/  LDCU.64 UR10, c[0x0][0x358] ;  /* 0x00006b00ff0a77ac */ /* 0x000e240008000a00 */
[----:B0-----:R0:W2:Y:S05]  /*0030*/  LDG.E R2, desc[UR10][R2.64] ;  /* 0x0000000a02027981 */ /* 0x0010aa000c1e1900 */
[----:B------:R-:W-:Y:S01]  /*0040*/  S2UR UR4, SR_CTAID.Y ;  /* 0x00000000000479c3 */ /* 0x000fe20000002600 */
[----:B------:R-:W1:Y:S01]  /*0050*/  LDCU UR7, c[0x0][0x370] ;  /* 0x00006e00ff0777ac */ /* 0x000e620008000800 */
[----:B------:R-:W3:Y:S01]  /*0060*/  S2R R10, SR_TID.Y ;  /* 0x00000000000a7919 */ /* 0x000ee20000002200 */
[----:B------:R-:W4:Y:S01]  /*0070*/  LDCU UR8, c[0x0][0x374] ;  /* 0x00006e80ff0877ac */ /* 0x000f220008000800 */
[----:B------:R-:W3:Y:S04]  /*0080*/  S2R R5, SR_TID.X ;  /* 0x0000000000057919 */ /* 0x000ee80000002100 */
[----:B------:R-:W4:Y:S01]  /*0090*/  S2UR UR9, SR_CTAID.Z ;  /* 0x00000000000979c3 */ /* 0x000f220000002700 */
[----:B------:R-:W5:Y:S01]  /*00a0*/  LDCU UR12, c[0x0][0x360] ;  /* 0x00006c00ff0c77ac */ /* 0x000f620008000800 */
[----:B------:R-:W1:Y:S01]  /*00b0*/  S2R R11, SR_TID.Z ;  /* 0x00000000000b7919 */ /* 0x000e620000002300 */
[----:B------:R-:W5:Y:S05]  /*00c0*/  LDCU UR5, c[0x0][0x364] ;  /* 0x00006c80ff0577ac */ /* 0x000f6a0008000800 */
[----:B------:R-:W1:Y:S08]  /*00d0*/  S2UR UR6, SR_CTAID.X ;  /* 0x00000000000679c3 */ /* 0x000e700000002500 */
[----:B0-----:R-:W0:Y:S01]  /*00e0*/  LDC R3, c[0x0][0x368] ;  /* 0x0000da00ff037b82 */ /* 0x001e220000000800 */
[----:B-----5:R-:W-:-:S02]  /*00f0*/  UIMAD UR5, UR12, UR5, URZ ;  /* 0x000000050c0572a4 */ /* 0x020fc4000f8e02ff */
[----:B----4-:R-:W-:Y:S01]  /*0100*/  UIMAD UR4, UR8, UR9, UR4 ;  /* 0x00000009080472a4 */ /* 0x010fe2000f8e0204 */
[----:B---3--:R-:W-:-:S03]  /*0110*/  IMAD R10, R10, UR12, R5 ;  /* 0x0000000c0a0a7c24 */ /* 0x008fc6000f8e0205 */
[----:B-1----:R-:W-:Y:S01]  /*0120*/  UIMAD UR4, UR4, UR7, UR6 ;  /* 0x00000007040472a4 */ /* 0x002fe2000f8e0206 */
[----:B------:R-:W-:Y:S02]  /*0130*/  IMAD R10, R11, UR5, R10 ;  /* 0x000000050b0a7c24 */ /* 0x000fe4000f8e020a */
[----:B------:R-:W-:Y:S02]  /*0140*/  IMAD.MOV.U32 R11, RZ, RZ, RZ ;  /* 0x000000ffff0b7224 */ /* 0x000fe400078e00ff */
[----:B0-----:R-:W-:-:S04]  /*0150*/  IMAD R3, R3, UR5, RZ ;  /* 0x0000000503037c24 */ /* 0x001fc8000f8e02ff */
[----:B------:R-:W-:-:S04]  /*0160*/  IMAD.WIDE.U32 R10, R3, UR4, R10 ;  /* 0x00000004030a7c25 */ /* 0x000fc8000f8e000a */
[----:B------:R-:W-:Y:S01]  /*0170*/  IMAD.MOV.U32 R8, RZ, RZ, R10 ;  /* 0x000000ffff087224 */ /* 0x000fe200078e000a */
[----:B------:R-:W-:Y:S02]  /*0180*/  MOV R9, R11 ;  /* 0x0000000b00097202 */ /* 0x000fe40000000f00 */
[----:B--2---:R-:W-:-:S13]  /*0190*/  ISETP.GE.AND P0, PT, R2, 0x1, PT ;  /* 0x000000010200780c */ /* 0x004fda0003f06270 */
[----:B------:R-:W-:Y:S05]  /*01a0*/  @!P0 BRA `(.L_x_1) ;  /* 0x0000004000708947 */ /* 0x000fea0003800000 */
[----:B------:R-:W-:Y:S01]  /*01b0*/  ISETP.GE.U32.AND P0, PT, R2, 0x10, PT ;  /* 0x000000100200780c */ /* 0x000fe20003f06070 */
[----:B------:R-:W-:Y:S01]  /*01c0*/  IMAD.MOV.U32 R0, RZ, RZ, RZ ;  /* 0x000000ffff007224 */ /* 0x000fe200078e00ff */
[----:B------:R-:W-:Y:S01]  /*01d0*/  MOV R9, R11 ;  /* 0x0000000b00097202 */ /* 0x000fe20000000f00 */
[----:B------:R-:W-:-:S10]  /*01e0*/  IMAD.MOV.U32 R8, RZ, RZ, R10 ;  /* 0x000000ffff087224 */ /* 0x000fd400078e000a */
[----:B------:R-:W-:Y:S05]  /*01f0*/  @!P0 BRA `(.L_x_2) ;  /* 0x0000002000ac8947 */ /* 0x000fea0003800000 */
[----:B------:R-:W0:Y:S01]  /*0200*/  LDC.64 R12, c[0x0][0x3c8] ;  /* 0x0000f200ff0c7b82 */ /* 0x000e220000000a00 */
[----:B------:R-:W-:Y:S01]  /*0210*/  LOP3.LUT R0, R2, 0x7ffffff0, RZ, 0xc0, !PT ;  /* 0x7ffffff002007812 */ /* 0x000fe200078ec0ff */
[----:B------:R-:W-:Y:S01]  /*0220*/  IMAD.MOV.U32 R24, RZ, RZ, RZ ;  /* 0x000000ffff187224 */ /* 0x000fe200078e00ff */
[----:B------:R-:W-:Y:S01]  /*0230*/  MOV R9, R11 ;  /* 0x0000000b00097202 */ /* 0x000fe20000000f00 */
[----:B------:R-:W-:-:S04]  /*0240*/  IMAD.MOV.U32 R8, RZ, RZ, R10 ;  /* 0x000000ffff087224 */ /* 0x000fc800078e000a */
[----:B------:R-:W1:Y:S03]  /*0250*/  LDC.64 R14, c[0x0][0x390] ;  /* 0x0000e400ff0e7b82 */ /* 0x000e660000000a00 */
.L_x_51:
[----:B-1----:R-:W-:-:S05]  /*0260*/  IMAD.WIDE.U32 R16, R24, 0x4, R14 ;  /* 0x0000000418107825 */ /* 0x002fca00078e000e */
[----:B------:R-:W0:Y:S02]  /*0270*/  LDG.E R5, desc[UR10][R16.64] ;  /* 0x0000000a10057981 */ /* 0x000e24000c1e1900 */
[----:B0-----:R-:W-:-:S06]  /*0280*/  IMAD.WIDE R4, R5, 0x4, R12 ;  /* 0x0000000405047825 */ /* 0x001fcc00078e020c */
[----:B------:R-:W2:Y:S01]  /*0290*/  LDG.E R5, desc[UR10][R4.64] ;  /* 0x0000000a04057981 */ /* 0x000ea2000c1e1900 */
[----:B------:R-:W-:Y:S01]  /*02a0*/  VIADD R24, R24, 0x10 ;  /* 0x0000001018187836 */ /* 0x000fe20000000000 */
[----:B------:R-:W-:Y:S04]  /*02b0*/  BSSY.RECONVERGENT B0, `(.L_x_3) ;  /* 0x000001f000007945 */ /* 0x000fe80003800200 */
[----:B------:R-:W-:Y:S02]  /*02c0*/  ISETP.NE.AND P2, PT, R24, R0, PT ;  /* 0x000000001800720c */ /* 0x000fe40003f45270 */
[----:B--2---:R-:W-:-:S04]  /*02d0*/  SHF.R.S32.HI R6, RZ, 0x1f, R5 ;  /* 0x0000001fff067819 */ /* 0x004fc80000011405 */
[----:B------:R-:W-:-:S04]  /*02e0*/  LOP3.LUT R3, R9, R6, RZ, 0xfc, !PT ;  /* 0x0000000609037212 */ /* 0x000fc800078efcff */
[----:B------:R-:W-:-:S13]  /*02f0*/  ISETP.NE.U32.AND P0, PT, R3, RZ, PT ;  /* 0x000000ff0300720c */ /* 0x000fda0003f05070 */
[----:B------:R-:W-:Y:S05]  /*0300*/  @P0 BRA `(.L_x_4) ;  /* 0x0000000000540947 */ /* 0x000fea0003800000 */
[----:B------:R-:W0:Y:S01]  /*0310*/  I2F.U32.RP R3, R5 ;  /* 0x0000000500037306 */ /* 0x000e220000209000 */
[----:B------:R-:W-:Y:S02]  /*0320*/  IADD3 R9, PT, PT, RZ, -R5, RZ ;  /* 0x80000005ff097210 */ /* 0x000fe40007ffe0ff */
[----:B------:R-:W-:-:S05]  /*0330*/  ISETP.NE.U32.AND P3, PT, R5, RZ, PT ;  /* 0x000000ff0500720c */ /* 0x000fca0003f65070 */
[----:B0-----:R-:W0:Y:S02]  /*0340*/  MUFU.RCP R3, R3 ;  /* 0x0000000300037308 */ /* 0x001e240000001000 */
[----:B0-----:R-:W-:-:S06]  /*0350*/  VIADD R6, R3, 0xffffffe ;  /* 0x0ffffffe03067836 */ /* 0x001fcc0000000000 */
[----:B------:R0:W1:Y:S02]  /*0360*/  F2I.FTZ.U32.TRUNC.NTZ R7, R6 ;  /* 0x0000000600077305 */ /* 0x000064000021f000 */
[----:B0-----:R-:W-:Y:S02]  /*0370*/  IMAD.MOV.U32 R6, RZ, RZ, RZ ;  /* 0x000000ffff067224 */ /* 0x001fe400078e00ff */
[----:B-1----:R-:W-:-:S04]  /*0380*/  IMAD R9, R9, R7, RZ ;  /* 0x0000000709097224 */ /* 0x002fc800078e02ff */
[----:B------:R-:W-:-:S04]  /*0390*/  IMAD.HI.U32 R7, R7, R9, R6 ;  /* 0x0000000907077227 */ /* 0x000fc800078e0006 */
[----:B------:R-:W-:Y:S02]  /*03a0*/  IMAD.MOV.U32 R9, RZ, RZ, RZ ;  /* 0x000000ffff097224 */ /* 0x000fe400078e00ff */
[----:B------:R-:W-:-:S04]  /*03b0*/  IMAD.HI.U32 R7, R7, R8, RZ ;  /* 0x0000000807077227 */ /* 0x000fc800078e00ff */
[----:B------:R-:W-:-:S04]  /*03c0*/  IMAD.MOV R4, RZ, RZ, -R7 ;  /* 0x000000ffff047224 */ /* 0x000fc800078e0a07 */
[----:B------:R-:W-:-:S05]  /*03d0*/  IMAD R4, R5, R4, R8 ;  /* 0x0000000405047224 */ /* 0x000fca00078e0208 */
[----:B------:R-:W-:-:S13]  /*03e0*/  ISETP.GE.U32.AND P0, PT, R4, R5, PT ;  /* 0x000000050400720c */ /* 0x000fda0003f06070 */
[----:B------:R-:W-:Y:S01]  /*03f0*/  @P0 IADD3 R4, PT, PT, -R5, R4, RZ ;  /* 0x0000000405040210 */ /* 0x000fe20007ffe1ff */
[----:B------:R-:W-:-:S03]  /*0400*/  @P0 VIADD R7, R7, 0x1 ;  /* 0x0000000107070836 */ /* 0x000fc60000000000 */
[----:B------:R-:W-:-:S13]  /*0410*/  ISETP.GE.U32.AND P1, PT, R4, R5, PT ;  /* 0x000000050400720c */ /* 0x000fda0003f26070 */
[----:B------:R-:W-:Y:S01]  /*0420*/  @P1 VIADD R7, R7, 0x1 ;  /* 0x0000000107071836 */ /* 0x000fe20000000000 */
[----:B------:R-:W-:-:S04]  /*0430*/  @!P3 LOP3.LUT R7, RZ, R5, RZ, 0x33, !PT ;  /* 0x00000005ff07b212 */ /* 0x000fc800078e33ff */
[----:B------:R-:W-:Y:S01]  /*0440*/  MOV R8, R7 ;  /* 0x0000000700087202 */ /* 0x000fe20000000f00 */
[----:B------:R-:W-:Y:S06]  /*0450*/  BRA `(.L_x_5) ;  /* 0x0000000000107947 */ /* 0x000fec0003800000 */
.L_x_4:
[----:B------:R-:W-:Y:S01]  /*0460*/  IMAD.MOV.U32 R21, RZ, RZ, R8 ;  /* 0x000000ffff157224 */ /* 0x000fe200078e0008 */
[----:B------:R-:W-:Y:S02]  /*0470*/  MOV R4, R9 ;  /* 0x0000000900047202 */ /* 0x000fe40000000f00 */
[----:B------:R-:W-:-:S07]  /*0480*/  MOV R3, 0x4a0 ;  /* 0x000004a000037802 */ /* 0x000fce0000000f00 */
[----:B------:R-:W-:Y:S05]  /*0490*/  CALL.REL.NOINC `($__internal_0_$__cuda_sm20_div_s64) ;  /* 0x0000004800187944 */ /* 0x000fea0003c00000 */
.L_x_5:
[----:B------:R-:W-:Y:S05]  /*04a0*/  BSYNC.RECONVERGENT B0 ;  /* 0x0000000000007941 */ /* 0x000fea0003800200 */
.L_x_3:
[----:B------:R-:W2:Y:S02]  /*04b0*/  LDG.E R5, desc[UR10][R16.64+0x4] ;  /* 0x0000040a10057981 */ /* 0x000ea4000c1e1900 */
[----:B--2---:R-:W-:-:S06]  /*04c0*/  IMAD.WIDE R4, R5, 0x4, R12 ;  /* 0x0000000405047825 */ /* 0x004fcc00078e020c */
[----:B------:R-:W2:Y:S01]  /*04d0*/  LDG.E R5, desc[UR10][R4.64] ;  /* 0x0000000a04057981 */ /* 0x000ea2000c1e1900 */
[----:B------:R-:W-:Y:S01]  /*04e0*/  BSSY.RECONVERGENT B0, `(.L_x_6) ;  /* 0x000001e000007945 */ /* 0x000fe20003800200 */
[----:B--2---:R-:W-:-:S04]  /*04f0*/  SHF.R.S32.HI R6, RZ, 0x1f, R5 ;  /* 0x0000001fff067819 */ /* 0x004fc80000011405 */
[----:B------:R-:W-:-:S04]  /*0500*/  LOP3.LUT R3, R9, R6, RZ, 0xfc, !PT ;  /* 0x0000000609037212 */ /* 0x000fc800078efcff */
[----:B------:R-:W-:-:S13]  /*0510*/  ISETP.NE.U32.AND P0, PT, R3, RZ, PT ;  /* 0x000000ff0300720c */ /* 0x000fda0003f05070 */
[----:B------:R-:W-:Y:S05]  /*0520*/  @P0 BRA `(.L_x_7) ;  /* 0x0000000000540947 */ /* 0x000fea0003800000 */
[----:B------:R-:W0:Y:S01]  /*0530*/  I2F.U32.RP R3, R5 ;  /* 0x0000000500037306 */ /* 0x000e220000209000 */
[----:B------:R-:W-:Y:S01]  /*0540*/  IMAD.MOV R9, RZ, RZ, -R5 ;  /* 0x000000ffff097224 */ /* 0x000fe200078e0a05 */
[----:B------:R-:W-:-:S06]  /*0550*/  ISETP.NE.U32.AND P3, PT, R5, RZ, PT ;  /* 0x000000ff0500720c */ /* 0x000fcc0003f65070 */
[----:B0-----:R-:W0:Y:S02]  /*0560*/  MUFU.RCP R3, R3 ;  /* 0x0000000300037308 */ /* 0x001e240000001000 */
[----:B0-----:R-:W-:-:S06]  /*0570*/  VIADD R6, R3, 0xffffffe ;  /* 0x0ffffffe03067836 */ /* 0x001fcc0000000000 */
[----:B------:R0:W1:Y:S02]  /*0580*/  F2I.FTZ.U32.TRUNC.NTZ R7, R6 ;  /* 0x0000000600077305 */ /* 0x000064000021f000 */
[----:B0-----:R-:W-:Y:S02]  /*0590*/  HFMA2 R6, -RZ, RZ, 0, 0 ;  /* 0x00000000ff067431 */ /* 0x001fe400000001ff */
[----:B-1----:R-:W-:-:S04]  /*05a0*/  IMAD R9, R9, R7, RZ ;  /* 0x0000000709097224 */ /* 0x002fc800078e02ff */
[----:B------:R-:W-:Y:S01]  /*05b0*/  IMAD.HI.U32 R7, R7, R9, R6 ;  /* 0x0000000907077227 */ /* 0x000fe200078e0006 */
[----:B------:R-:W-:-:S05]  /*05c0*/  MOV R9, RZ ;  /* 0x000000ff00097202 */ /* 0x000fca0000000f00 */
[----:B------:R-:W-:-:S04]  /*05d0*/  IMAD.HI.U32 R7, R7, R8, RZ ;  /* 0x0000000807077227 */ /* 0x000fc800078e00ff */
[----:B------:R-:W-:-:S04]  /*05e0*/  IMAD.MOV R4, RZ, RZ, -R7 ;  /* 0x000000ffff047224 */ /* 0x000fc800078e0a07 */
[----:B------:R-:W-:-:S05]  /*05f0*/  IMAD R8, R5, R4, R8 ;  /* 0x0000000405087224 */ /* 0x000fca00078e0208 */
[----:B------:R-:W-:-:S13]  /*0600*/  ISETP.GE.U32.AND P0, PT, R8, R5, PT ;  /* 0x000000050800720c */ /* 0x000fda0003f06070 */
[----:B------:R-:W-:Y:S01]  /*0610*/  @P0 IMAD.IADD R8, R8, 0x1, -R5 ;  /* 0x0000000108080824 */ /* 0x000fe200078e0a05 */
[----:B------:R-:W-:-:S04]  /*0620*/  @P0 IADD3 R7, PT, PT, R7, 0x1, RZ ;  /* 0x0000000107070810 */ /* 0x000fc80007ffe0ff */
[----:B------:R-:W-:-:S13]  /*0630*/  ISETP.GE.U32.AND P1, PT, R8, R5, PT ;  /* 0x000000050800720c */ /* 0x000fda0003f26070 */
[----:B------:R-:W-:Y:S01]  /*0640*/  @P1 VIADD R7, R7, 0x1 ;  /* 0x0000000107071836 */ /* 0x000fe20000000000 */
[----:B------:R-:W-:-:S05]  /*0650*/  @!P3 LOP3.LUT R7, RZ, R5, RZ, 0x33, !PT ;  /* 0x00000005ff07b212 */ /* 0x000fca00078e33ff */
[----:B------:R-:W-:Y:S01]  /*0660*/  IMAD.MOV.U32 R8, RZ, RZ, R7 ;  /* 0x000000ffff087224 */ /* 0x000fe200078e0007 */
[----:B------:R-:W-:Y:S06]  /*0670*/  BRA `(.L_x_8) ;  /* 0x0000000000107947 */ /* 0x000fec0003800000 */
.L_x_7:
[----:B------:R-:W-:Y:S01]  /*0680*/  IMAD.MOV.U32 R21, RZ, RZ, R8 ;  /* 0x000000ffff157224 */ /* 0x000fe200078e0008 */
[----:B------:R-:W-:Y:S01]  /*0690*/  MOV R3, 0x6c0 ;  /* 0x000006c000037802 */ /* 0x000fe20000000f00 */
[----:B------:R-:W-:-:S07]  /*06a0*/  IMAD.MOV.U32 R4, RZ, RZ, R9 ;  /* 0x000000ffff047224 */ /* 0x000fce00078e0009 */
[----:B------:R-:W-:Y:S05]  /*06b0*/  CALL.REL.NOINC `($__internal_0_$__cuda_sm20_div_s64) ;  /* 0x0000004400907944 */ /* 0x000fea0003c00000 */
.L_x_8:
[----:B------:R-:W-:Y:S05]  /*06c0*/  BSYNC.RECONVERGENT B0 ;  /* 0x0000000000007941 */ /* 0x000fea0003800200 */
.L_x_6:
        /* <DEDUP_REMOVED lines=12> */
[----:B0-----:R-:W-:-:S06]  /*0790*/  IADD3 R6, PT, PT, R3, 0xffffffe, RZ ;  /* 0x0ffffffe03067810 */ /* 0x001fcc0007ffe0ff */
[----:B------:R0:W1:Y:S02]  /*07a0*/  F2I.FTZ.U32.TRUNC.NTZ R7, R6 ;  /* 0x0000000600077305 */ /* 0x000064000021f000 */
[----:B0-----:R-:W-:Y:S02]  /*07b0*/  IMAD.MOV.U32 R6, RZ, RZ, RZ ;  /* 0x000000ffff067224 */ /* 0x001fe400078e00ff */
[----:B-1----:R-:W-:-:S04]  /*07c0*/  IMAD R9, R9, R7, RZ ;  /* 0x0000000709097224 */ /* 0x002fc800078e02ff */
[----:B------:R-:W-:-:S04]  /*07d0*/  IMAD.HI.U32 R7, R7, R9, R6 ;  /* 0x0000000907077227 */ /* 0x000fc800078e0006 */
[----:B------:R-:W-:Y:S02]  /*07e0*/  IMAD.MOV.U32 R9, RZ, RZ, RZ ;  /* 0x000000ffff097224 */ /* 0x000fe400078e00ff */
[----:B------:R-:W-:-:S05]  /*07f0*/  IMAD.HI.U32 R7, R7, R8, RZ ;  /* 0x0000000807077227 */ /* 0x000fca00078e00ff */
[----:B------:R-:W-:-:S05]  /*0800*/  IADD3 R4, PT, PT, -R7, RZ, RZ ;  /* 0x000000ff07047210 */ /* 0x000fca0007ffe1ff */
[----:B------:R-:W-:-:S05]  /*0810*/  IMAD R8, R5, R4, R8 ;  /* 0x0000000405087224 */ /* 0x000fca00078e0208 */
[----:B------:R-:W-:-:S13]  /*0820*/  ISETP.GE.U32.AND P0, PT, R8, R5, PT ;  /* 0x000000050800720c */ /* 0x000fda0003f06070 */
[----:B------:R-:W-:Y:S02]  /*0830*/  @P0 IMAD.IADD R8, R8, 0x1, -R5 ;  /* 0x0000000108080824 */ /* 0x000fe400078e0a05 */
[----:B------:R-:W-:-:S03]  /*0840*/  @P0 VIADD R7, R7, 0x1 ;  /* 0x0000000107070836 */ /* 0x000fc60000000000 */
[----:B------:R-:W-:-:S13]  /*0850*/  ISETP.GE.U32.AND P1, PT, R8, R5, PT ;  /* 0x000000050800720c */ /* 0x000fda0003f26070 */
[----:B------:R-:W-:Y:S02]  /*0860*/  @P1 IADD3 R7, PT, PT, R7, 0x1, RZ ;  /* 0x0000000107071810 */ /* 0x000fe40007ffe0ff */
[----:B------:R-:W-:-:S05]  /*0870*/  @!P3 LOP3.LUT R7, RZ, R5, RZ, 0x33, !PT ;  /* 0x00000005ff07b212 */ /* 0x000fca00078e33ff */
[----:B------:R-:W-:Y:S01]  /*0880*/  IMAD.MOV.U32 R8, RZ, RZ, R7 ;  /* 0x000000ffff087224 */ /* 0x000fe200078e0007 */
[----:B------:R-:W-:Y:S06]  /*0890*/  BRA `(.L_x_11) ;  /* 0x0000000000107947 */ /* 0x000fec0003800000 */
.L_x_10:
[----:B------:R-:W-:Y:S01]  /*08a0*/  MOV R21, R8 ;  /* 0x0000000800157202 */ /* 0x000fe20000000f00 */
[----:B------:R-:W-:Y:S01]  /*08b0*/  IMAD.MOV.U32 R4, RZ, RZ, R9 ;  /* 0x000000ffff047224 */ /* 0x000fe200078e0009 */
[----:B------:R-:W-:-:S07]  /*08c0*/  MOV R3, 0x8e0 ;  /* 0x000008e000037802 */ /* 0x000fce0000000f00 */
[----:B------:R-:W-:Y:S05]  /*08d0*/  CALL.REL.NOINC `($__internal_0_$__cuda_sm20_div_s64) ;  /* 0x0000004400087944 */ /* 0x000fea0003c00000 */
.L_x_11:
[----:B------:R-:W-:Y:S05]  /*08e0*/  BSYNC.RECONVERGENT B0 ;  /* 0x0000000000007941 */ /* 0x000fea0003800200 */
.L_x_9:
        /* <DEDUP_REMOVED lines=29> */
.L_x_13:
[----:B------:R-:W-:Y:S01]  /*0ac0*/  IMAD.MOV.U32 R21, RZ, RZ, R8 ;  /* 0x000000ffff157224 */ /* 0x000fe200078e0008 */
[----:B------:R-:W-:Y:S02]  /*0ad0*/  MOV R4, R9 ;  /* 0x0000000900047202 */ /* 0x000fe40000000f00 */
[----:B------:R-:W-:-:S07]  /*0ae0*/  MOV R3, 0xb00 ;  /* 0x00000b0000037802 */ /* 0x000fce0000000f00 */
[----:B------:R-:W-:Y:S05]  /*0af0*/  CALL.REL.NOINC `($__internal_0_$__cuda_sm20_div_s64) ;  /* 0x0000004000807944 */ /* 0x000fea0003c00000 */
.L_x_14:
[----:B------:R-:W-:Y:S05]  /*0b00*/  BSYNC.RECONVERGENT B0 ;  /* 0x0000000000007941 */ /* 0x000fea0003800200 */
.L_x_12:
        /* <DEDUP_REMOVED lines=29> */
.L_x_16:
[----:B------:R-:W-:Y:S01]  /*0ce0*/  IMAD.MOV.U32 R21, RZ, RZ, R8 ;  /* 0x000000ffff157224 */ /* 0x000fe200078e0008 */
[----:B------:R-:W-:Y:S01]  /*0cf0*/  MOV R3, 0xd20 ;  /* 0x00000d2000037802 */ /* 0x000fe20000000f00 */
[----:B------:R-:W-:-:S07]  /*0d00*/  IMAD.MOV.U32 R4, RZ, RZ, R9 ;  /* 0x000000ffff047224 */ /* 0x000fce00078e0009 */
[----:B------:R-:W-:Y:S05]  /*0d10*/  CALL.REL.NOINC `($__internal_0_$__cuda_sm20_div_s64) ;  /* 0x0000003c00f87944 */ /* 0x000fea0003c00000 */
.L_x_17:
[----:B------:R-:W-:Y:S05]  /*0d20*/  BSYNC.RECONVERGENT B0 ;  /* 0x0000000000007941 */ /* 0x000fea0003800200 */
.L_x_15:
        /* <DEDUP_REMOVED lines=29> */
.L_x_19:
[----:B------:R-:W-:Y:S01]  /*0f00*/  MOV R21, R8 ;  /* 0x0000000800157202 */ /* 0x000fe20000000f00 */
[----:B------:R-:W-:Y:S01]  /*0f10*/  IMAD.MOV.U32 R4, RZ, RZ, R9 ;  /* 0x000000ffff047224 */ /* 0x000fe200078e0009 */
[----:B------:R-:W-:-:S07]  /*0f20*/  MOV R3, 0xf40 ;  /* 0x00000f4000037802 */ /* 0x000fce0000000f00 */
[----:B------:R-:W-:Y:S05]  /*0f30*/  CALL.REL.NOINC `($__internal_0_$__cuda_sm20_div_s64) ;  /* 0x0000003c00707944 */ /* 0x000fea0003c00000 */
.L_x_20:
[----:B------:R-:W-:Y:S05]  /*0f40*/  BSYNC.RECONVERGENT B0 ;  /* 0x0000000000007941 */ /* 0x000fea0003800200 */
.L_x_18:
        /* <DEDUP_REMOVED lines=29> */
.L_x_22:
[----:B------:R-:W-:Y:S01]  /*1120*/  IMAD.MOV.U32 R21, RZ, RZ, R8 ;  /* 0x000000ffff157224 */ /* 0x000fe200078e0008 */
[----:B------:R-:W-:Y:S02]  /*1130*/  MOV R4, R9 ;  /* 0x0000000900047202 */ /* 0x000fe40000000f00 */
[----:B------:R-:W-:-:S07]  /*1140*/  MOV R3, 0x1160 ;  /* 0x0000116000037802 */ /* 0x000fce0000000f00 */
[----:B------:R-:W-:Y:S05]  /*1150*/  CALL.REL.NOINC `($__internal_0_$__cuda_sm20_div_s64) ;  /* 0x0000003800e87944 */ /* 0x000fea0003c00000 */
.L_x_23:
[----:B------:R-:W-:Y:S05]  /*1160*/  BSYNC.RECONVERGENT B0 ;  /* 0x0000000000007941 */ /* 0x000fea0003800200 */
.L_x_21:
        /* <DEDUP_REMOVED lines=29> */
.L_x_25:
[----:B------:R-:W-:Y:S01]  /*1340*/  IMAD.MOV.U32 R21, RZ, RZ, R8 ;  /* 0x000000ffff157224 */ /* 0x000fe200078e0008 */
[----:B------:R-:W-:Y:S01]  /*1350*/  MOV R3, 0x1380 ;  /* 0x0000138000037802 */ /* 0x000fe20000000f00 */
[----:B------:R-:W-:-:S07]  /*1360*/  IMAD.MOV.U32 R4, RZ, RZ, R9 ;  /* 0x000000ffff047224 */ /* 0x000fce00078e0009 */
[----:B------:R-:W-:Y:S05]  /*1370*/  CALL.REL.NOINC `($__internal_0_$__cuda_sm20_div_s64) ;  /* 0x0000003800607944 */ /* 0x000fea0003c00000 */
.L_x_26:
[----:B------:R-:W-:Y:S05]  /*1380*/  BSYNC.RECONVERGENT B0 ;  /* 0x0000000000007941 */ /* 0x000fea0003800200 */
.L_x_24:
        /* <DEDUP_REMOVED lines=29> */
.L_x_28:
[----:B------:R-:W-:Y:S01]  /*1560*/  MOV R21, R8 ;  /* 0x0000000800157202 */ /* 0x000fe20000000f00 */
[----:B------:R-:W-:Y:S01]  /*1570*/  IMAD.MOV.U32 R4, RZ, RZ, R9 ;  /* 0x000000ffff047224 */ /* 0x000fe200078e0009 */
[----:B------:R-:W-:-:S07]  /*1580*/  MOV R3, 0x15a0 ;  /* 0x000015a000037802 */ /* 0x000fce0000000f00 */
[----:B------:R-:W-:Y:S05]  /*1590*/  CALL.REL.NOINC `($__internal_0_$__cuda_sm20_div_s64) ;  /* 0x0000003400d87944 */ /* 0x000fea0003c00000 */
.L_x_29:
[----:B------:R-:W-:Y:S05]  /*15a0*/  BSYNC.RECONVERGENT B0 ;  /* 0x0000000000007941 */ /* 0x000fea0003800200 */
.L_x_27:
        /* <DEDUP_REMOVED lines=29> */
.L_x_31:
[----:B------:R-:W-:Y:S01]  /*1780*/  IMAD.MOV.U32 R21, RZ, RZ, R8 ;  /* 0x000000ffff157224 */ /* 0x000fe200078e0008 */
[----:B------:R-:W-:Y:S02]  /*1790*/  MOV R4, R9 ;  /* 0x0000000900047202 */ /* 0x000fe40000000f00 */
[----:B------:R-:W-:-:S07]  /*17a0*/  MOV R3, 0x17c0 ;  /* 0x000017c000037802 */ /* 0x000fce0000000f00 */
[----:B------:R-:W-:Y:S05]  /*17b0*/  CALL.REL.NOINC `($__internal_0_$__cuda_sm20_div_s64) ;  /* 0x0000003400507944 */ /* 0x000fea0003c00000 */
.L_x_32:
[----:B------:R-:W-:Y:S05]  /*17c0*/  BSYNC.RECONVERGENT B0 ;  /* 0x0000000000007941 */ /* 0x000fea0003800200 */
.L_x_30:
        /* <DEDUP_REMOVED lines=29> */
.L_x_34:
[----:B------:R-:W-:Y:S01]  /*19a0*/  IMAD.MOV.U32 R21, RZ, RZ, R8 ;  /* 0x000000ffff157224 */ /* 0x000fe200078e0008 */
[----:B------:R-:W-:Y:S01]  /*19b0*/  MOV R3, 0x19e0 ;  /* 0x000019e000037802 */ /* 0x000fe20000000f00 */
[----:B------:R-:W-:-:S07]  /*19c0*/  IMAD.MOV.U32 R4, RZ, RZ, R9 ;  /* 0x000000ffff047224 */ /* 0x000fce00078e0009 */
[----:B------:R-:W-:Y:S05]  /*19d0*/  CALL.REL.NOINC `($__internal_0_$__cuda_sm20_div_s64) ;  /* 0x0000003000c87944 */ /* 0x000fea0003c00000 */
.L_x_35:
[----:B------:R-:W-:Y:S05]  /*19e0*/  BSYNC.RECONVERGENT B0 ;  /* 0x0000000000007941 */ /* 0x000fea0003800200 */
.L_x_33:
        /* <DEDUP_REMOVED lines=29> */
.L_x_37:
[----:B------:R-:W-:Y:S01]  /*1bc0*/  MOV R21, R8 ;  /* 0x0000000800157202 */ /* 0x000fe20000000f00 */
[----:B------:R-:W-:Y:S01]  /*1bd0*/  IMAD.MOV.U32 R4, RZ, RZ, R9 ;  /* 0x000000ffff047224 */ /* 0x000fe200078e0009 */
[----:B------:R-:W-:-:S07]  /*1be0*/  MOV R3, 0x1c00 ;  /* 0x00001c0000037802 */ /* 0x000fce0000000f00 */
[----:B------:R-:W-:Y:S05]  /*1bf0*/  CALL.REL.NOINC `($__internal_0_$__cuda_sm20_div_s64) ;  /* 0x0000003000407944 */ /* 0x000fea0003c00000 */
.L_x_38:
[----:B------:R-:W-:Y:S05]  /*1c00*/  BSYNC.RECONVERGENT B0 ;  /* 0x0000000000007941 */ /* 0x000fea0003800200 */
.L_x_36:
        /* <DEDUP_REMOVED lines=29> */
.L_x_40:
[----:B------:R-:W-:Y:S01]  /*1de0*/  IMAD.MOV.U32 R21, RZ, RZ, R8 ;  /* 0x000000ffff157224 */ /* 0x000fe200078e0008 */
[----:B------:R-:W-:Y:S02]  /*1df0*/  MOV R4, R9 ;  /* 0x0000000900047202 */ /* 0x000fe40000000f00 */
[----:B------:R-:W-:-:S07]  /*1e00*/  MOV R3, 0x1e20 ;  /* 0x00001e2000037802 */ /* 0x000fce0000000f00 */
[----:B------:R-:W-:Y:S05]  /*1e10*/  CALL.REL.NOINC `($__internal_0_$__cuda_sm20_div_s64) ;  /* 0x0000002c00b87944 */ /* 0x000fea0003c00000 */
.L_x_41:
[----:B------:R-:W-:Y:S05]  /*1e20*/  BSYNC.RECONVERGENT B0 ;  /* 0x0000000000007941 */ /* 0x000fea0003800200 */
.L_x_39:
        /* <DEDUP_REMOVED lines=29> */
.L_x_43:
[----:B------:R-:W-:Y:S01]  /*2000*/  IMAD.MOV.U32 R21, RZ, RZ, R8 ;  /* 0x000000ffff157224 */ /* 0x000fe200078e0008 */
[----:B------:R-:W-:Y:S01]  /*2010*/  MOV R3, 0x2040 ;  /* 0x0000204000037802 */ /* 0x000fe20000000f00 */
[----:B------:R-:W-:-:S07]  /*2020*/  IMAD.MOV.U32 R4, RZ, RZ, R9 ;  /* 0x000000ffff047224 */ /* 0x000fce00078e0009 */
[----:B------:R-:W-:Y:S05]  /*2030*/  CALL.REL.NOINC `($__internal_0_$__cuda_sm20_div_s64) ;  /* 0x0000002c00307944 */ /* 0x000fea0003c00000 */
.L_x_44:
[----:B------:R-:W-:Y:S05]  /*2040*/  BSYNC.RECONVERGENT B0 ;  /* 0x0000000000007941 */ /* 0x000fea0003800200 */
.L_x_42:
        /* <DEDUP_REMOVED lines=29> */
.L_x_46:
[----:B------:R-:W-:Y:S01]  /*2220*/  MOV R21, R8 ;  /* 0x0000000800157202 */ /* 0x000fe20000000f00 */
[----:B------:R-:W-:Y:S01]  /*2230*/  IMAD.MOV.U32 R4, RZ, RZ, R9 ;  /* 0x000000ffff047224 */ /* 0x000fe200078e0009 */
[----:B------:R-:W-:-:S07]  /*2240*/  MOV R3, 0x2260 ;  /* 0x0000226000037802 */ /* 0x000fce0000000f00 */
[----:B------:R-:W-:Y:S05]  /*2250*/  CALL.REL.NOINC `($__internal_0_$__cuda_sm20_div_s64) ;  /* 0x0000002800a87944 */ /* 0x000fea0003c00000 */
.L_x_47:
[----:B------:R-:W-:Y:S05]  /*2260*/  BSYNC.RECONVERGENT B0 ;  /* 0x0000000000007941 */ /* 0x000fea0003800200 */
.L_x_45:
[----:B------:R-:W2:Y:S02]  /*2270*/  LDG.E R5, desc[UR10][R16.64+0x3c] ;  /* 0x00003c0a10057981 */ /* 0x000ea4000c1e1900 */
[----:B--2---:R-:W-:-:S05]  /*2280*/  IMAD.WIDE R4, R5, 0x4, R12 ;  /* 0x0000000405047825 */ /* 0x004fca00078e020c */
[----:B------:R-:W2:Y:S01]  /*2290*/  LDG.E R19, desc[UR10][R4.64] ;  /* 0x0000000a04137981 */ /* 0x000ea2000c1e1900 */
[----:B------:R-:W-:Y:S01]  /*22a0*/  BSSY.RECONVERGENT B0, `(.L_x_48) ;  /* 0x000001f000007945 */ /* 0x000fe20003800200 */
[----:B--2---:R-:W-:-:S04]  /*22b0*/  SHF.R.S32.HI R6, RZ, 0x1f, R19 ;  /* 0x0000001fff067819 */ /* 0x004fc80000011413 */
[----:B------:R-:W-:-:S04]  /*22c0*/  LOP3.LUT R3, R9, R6, RZ, 0xfc, !PT ;  /* 0x0000000609037212 */ /* 0x000fc800078efcff */
[----:B------:R-:W-:-:S13]  /*22d0*/  ISETP.NE.U32.AND P0, PT, R3, RZ, PT ;  /* 0x000000ff0300720c */ /* 0x000fda0003f05070 */
[----:B------:R-:W-:Y:S05]  /*22e0*/  @P0 BRA `(.L_x_49) ;  /* 0x0000000000540947 */ /* 0x000fea0003800000 */
[----:B------:R-:W0:Y:S01]  /*22f0*/  I2F.U32.RP R3, R19 ;  /* 0x0000001300037306 */ /* 0x000e220000209000 */
[----:B------:R-:W-:Y:S01]  /*2300*/  IADD3 R7, PT, PT, RZ, -R19, RZ ;  /* 0x80000013ff077210 */ /* 0x000fe20007ffe0ff */
[----:B------:R-:W-:Y:S01]  /*2310*/  IMAD.MOV.U32 R9, RZ, RZ, RZ ;  /* 0x000000ffff097224 */ /* 0x000fe200078e00ff */
[----:B------:R-:W-:-:S05]  /*2320*/  ISETP.NE.U32.AND P3, PT, R19, RZ, PT ;  /* 0x000000ff1300720c */ /* 0x000fca0003f65070 */
[----:B0-----:R-:W0:Y:S02]  /*2330*/  MUFU.RCP R3, R3 ;  /* 0x0000000300037308 */ /* 0x001e240000001000 */
[----:B0-----:R-:W-:-:S06]  /*2340*/  VIADD R4, R3, 0xffffffe ;  /* 0x0ffffffe03047836 */ /* 0x001fcc0000000000 */
[----:B------:R0:W1:Y:S02]  /*2350*/  F2I.FTZ.U32.TRUNC.NTZ R5, R4 ;  /* 0x0000000400057305 */ /* 0x000064000021f000 */
[----:B0-----:R-:W-:Y:S02]  /*2360*/  IMAD.MOV.U32 R4, RZ, RZ, RZ ;  /* 0x000000ffff047224 */ /* 0x001fe400078e00ff */
[----:B-1----:R-:W-:-:S04]  /*2370*/  IMAD R7, R7, R5, RZ ;  /* 0x0000000507077224 */ /* 0x002fc800078e02ff */
[----:B------:R-:W-:-:S06]  /*2380*/  IMAD.HI.U32 R5, R5, R7, R4 ;  /* 0x0000000705057227 */ /* 0x000fcc00078e0004 */
        /* <DEDUP_REMOVED lines=11> */
.L_x_49:
[----:B------:R-:W-:Y:S01]  /*2440*/  IMAD.MOV.U32 R21, RZ, RZ, R8 ;  /* 0x000000ffff157224 */ /* 0x000fe200078e0008 */
[----:B------:R-:W-:Y:S01]  /*2450*/  MOV R4, R9 ;  /* 0x0000000900047202 */ /* 0x000fe20000000f00 */
[----:B------:R-:W-:Y:S01]  /*2460*/  IMAD.MOV.U32 R5, RZ, RZ, R19 ;  /* 0x000000ffff057224 */ /* 0x000fe200078e0013 */
[----:B------:R-:W-:-:S07]  /*2470*/  MOV R3, 0x2490 ;  /* 0x0000249000037802 */ /* 0x000fce0000000f00 */
[----:B------:R-:W-:Y:S05]  /*2480*/  CALL.REL.NOINC `($__internal_0_$__cuda_sm20_div_s64) ;  /* 0x00000028001c7944 */ /* 0x000fea0003c00000 */
.L_x_50:
[----:B------:R-:W-:Y:S05]  /*2490*/  BSYNC.RECONVERGENT B0 ;  /* 0x0000000000007941 */ /* 0x000fea0003800200 */
.L_x_48:
[----:B------:R-:W-:Y:S05]  /*24a0*/  @P2 BRA `(.L_x_51) ;  /* 0xffffffdc006c2947 */ /* 0x000fea000383ffff */
.L_x_2:
[----:B------:R-:W-:-:S13]  /*24b0*/  LOP3.LUT P0, R3, R2, 0xf, RZ, 0xc0, !PT ;  /* 0x0000000f02037812 */ /* 0x000fda000780c0ff */
[----:B------:R-:W-:Y:S05]  /*24c0*/  @!P0 BRA `(.L_x_1) ;  /* 0x0000001c00a88947 */ /* 0x000fea0003800000 */
[----:B------:R-:W-:-:S13]  /*24d0*/  ISETP.GE.U32.AND P0, PT, R3, 0x8, PT ;  /* 0x000000080300780c */ /* 0x000fda0003f06070 */
[----:B------:R-:W-:Y:S05]  /*24e0*/  @!P0 BRA `(.L_x_52) ;  /* 0x00000010008c8947 */ /* 0x000fea0003800000 */
[----:B------:R-:W0:Y:S08]  /*24f0*/  LDC.64 R12, c[0x0][0x390] ;  /* 0x0000e400ff0c7b82 */ /* 0x000e300000000a00 */
[----:B------:R-:W1:Y:S01]  /*2500*/  LDC.64 R4, c[0x0][0x3c8] ;  /* 0x0000f200ff047b82 */ /* 0x000e620000000a00 */
[----:B0-----:R-:W-:-:S05]  /*2510*/  IMAD.WIDE.U32 R12, R0, 0x4, R12 ;  /* 0x00000004000c7825 */ /* 0x001fca00078e000c */
[----:B------:R-:W1:Y:S02]  /*2520*/  LDG.E R3, desc[UR10][R12.64] ;  /* 0x0000000a0c037981 */ /* 0x000e64000c1e1900 */
[----:B-1----:R-:W-:-:S05]  /*2530*/  IMAD.WIDE R4, R3, 0x4, R4 ;  /* 0x0000000403047825 */ /* 0x002fca00078e0204 */
        /* <DEDUP_REMOVED lines=27> */
.L_x_54:
[----:B------:R-:W-:Y:S01]  /*26f0*/  IMAD.MOV.U32 R21, RZ, RZ, R8 ;  /* 0x000000ffff157224 */ /* 0x000fe200078e0008 */
[----:B------:R-:W-:Y:S01]  /*2700*/  MOV R4, R9 ;  /* 0x0000000900047202 */ /* 0x000fe20000000f00 */
[----:B------:R-:W-:Y:S01]  /*2710*/  IMAD.MOV.U32 R5, RZ, RZ, R15 ;  /* 0x000000ffff057224 */ /* 0x000fe200078e000f */
[----:B------:R-:W-:-:S07]  /*2720*/  MOV R3, 0x2740 ;  /* 0x0000274000037802 */ /* 0x000fce0000000f00 */
[----:B------:R-:W-:Y:S05]  /*2730*/  CALL.REL.NOINC `($__internal_0_$__cuda_sm20_div_s64) ;  /* 0x0000002400707944 */ /* 0x000fea0003c00000 */
.L_x_55:
[----:B------:R-:W-:Y:S05]  /*2740*/  BSYNC.RECONVERGENT B0 ;  /* 0x0000000000007941 */ /* 0x000fea0003800200 */
.L_x_53:
[----:B------:R-:W2:Y:S01]  /*2750*/  LDG.E R3, desc[UR10][R12.64+0x4] ;  /* 0x0000040a0c037981 */ /* 0x000ea2000c1e1900 */
[----:B------:R-:W2:Y:S02]  /*2760*/  LDC.64 R4, c[0x0][0x3c8] ;  /* 0x0000f200ff047b82 */ /* 0x000ea40000000a00 */
        /* <DEDUP_REMOVED lines=28> */
.L_x_57:
[----:B------:R-:W-:Y:S01]  /*2930*/  IMAD.MOV.U32 R21, RZ, RZ, R8 ;  /* 0x000000ffff157224 */ /* 0x000fe200078e0008 */
[----:B------:R-:W-:Y:S01]  /*2940*/  MOV R4, R9 ;  /* 0x0000000900047202 */ /* 0x000fe20000000f00 */
[----:B------:R-:W-:Y:S01]  /*2950*/  IMAD.MOV.U32 R5, RZ, RZ, R15 ;  /* 0x000000ffff057224 */ /* 0x000fe200078e000f */
[----:B------:R-:W-:-:S07]  /*2960*/  MOV R3, 0x2980 ;  /* 0x0000298000037802 */ /* 0x000fce0000000f00 */
[----:B------:R-:W-:Y:S05]  /*2970*/  CALL.REL.NOINC `($__internal_0_$__cuda_sm20_div_s64) ;  /* 0x0000002000e07944 */ /* 0x000fea0003c00000 */
.L_x_58:
[----:B------:R-:W-:Y:S05]  /*2980*/  BSYNC.RECONVERGENT B0 ;  /* 0x0000000000007941 */ /* 0x000fea0003800200 */
.L_x_56:
        /* <DEDUP_REMOVED lines=30> */
.L_x_60:
[----:B------:R-:W-:Y:S01]  /*2b70*/  IMAD.MOV.U32 R21, RZ, RZ, R8 ;  /* 0x000000ffff157224 */ /* 0x000fe200078e0008 */
[----:B------:R-:W-:Y:S01]  /*2b80*/  MOV R4, R9 ;  /* 0x0000000900047202 */ /* 0x000fe20000000f00 */
[----:B------:R-:W-:Y:S01]  /*2b90*/  IMAD.MOV.U32 R5, RZ, RZ, R15 ;  /* 0x000000ffff057224 */ /* 0x000fe200078e000f */
[----:B------:R-:W-:-:S07]  /*2ba0*/  MOV R3, 0x2bc0 ;  /* 0x00002bc000037802 */ /* 0x000fce0000000f00 */
[----:B------:R-:W-:Y:S05]  /*2bb0*/  CALL.REL.NOINC `($__internal_0_$__cuda_sm20_div_s64) ;  /* 0x0000002000507944 */ /* 0x000fea0003c00000 */
.L_x_61:
[----:B------:R-:W-:Y:S05]  /*2bc0*/  BSYNC.RECONVERGENT B0 ;  /* 0x0000000000007941 */ /* 0x000fea0003800200 */
.L_x_59:
        /* <DEDUP_REMOVED lines=30> */
.L_x_63:
[----:B------:R-:W-:Y:S01]  /*2db0*/  IMAD.MOV.U32 R21, RZ, RZ, R8 ;  /* 0x000000ffff157224 */ /* 0x000fe200078e0008 */
[----:B------:R-:W-:Y:S01]  /*2dc0*/  MOV R4, R9 ;  /* 0x0000000900047202 */ /* 0x000fe20000000f00 */
[----:B------:R-:W-:Y:S01]  /*2dd0*/  IMAD.MOV.U32 R5, RZ, RZ, R15 ;  /* 0x000000ffff057224 */ /* 0x000fe200078e000f */
[----:B------:R-:W-:-:S07]  /*2de0*/  MOV R3, 0x2e00 ;  /* 0x00002e0000037802 */ /* 0x000fce0000000f00 */
[----:B------:R-:W-:Y:S05]  /*2df0*/  CALL.REL.NOINC `($__internal_0_$__cuda_sm20_div_s64) ;  /* 0x0000001c00c07944 */ /* 0x000fea0003c00000 */
.L_x_64:
[----:B------:R-:W-:Y:S05]  /*2e00*/  BSYNC.RECONVERGENT B0 ;  /* 0x0000000000007941 */ /* 0x000fea0003800200 */
.L_x_62:
        /* <DEDUP_REMOVED lines=30> */
.L_x_66:
[----:B------:R-:W-:Y:S01]  /*2ff0*/  IMAD.MOV.U32 R21, RZ, RZ, R8 ;  /* 0x000000ffff157224 */ /* 0x000fe200078e0008 */
[----:B------:R-:W-:Y:S01]  /*3000*/  MOV R4, R9 ;  /* 0x0000000900047202 */ /* 0x000fe20000000f00 */
[----:B------:R-:W-:Y:S01]  /*3010*/  IMAD.MOV.U32 R5, RZ, RZ, R15 ;  /* 0x000000ffff057224 */ /* 0x000fe200078e000f */
[----:B------:R-:W-:-:S07]  /*3020*/  MOV R3, 0x3040 ;  /* 0x0000304000037802 */ /* 0x000fce0000000f00 */
[----:B------:R-:W-:Y:S05]  /*3030*/  CALL.REL.NOINC `($__internal_0_$__cuda_sm20_div_s64) ;  /* 0x0000001c00307944 */ /* 0x000fea0003c00000 */
.L_x_67:
[----:B------:R-:W-:Y:S05]  /*3040*/  BSYNC.RECONVERGENT B0 ;  /* 0x0000000000007941 */ /* 0x000fea0003800200 */
.L_x_65:
        /* <DEDUP_REMOVED lines=30> */
.L_x_69:
[----:B------:R-:W-:Y:S01]  /*3230*/  IMAD.MOV.U32 R21, RZ, RZ, R8 ;  /* 0x000000ffff157224 */ /* 0x000fe200078e0008 */
[----:B------:R-:W-:Y:S01]  /*3240*/  MOV R4, R9 ;  /* 0x0000000900047202 */ /* 0x000fe20000000f00 */
[----:B------:R-:W-:Y:S01]  /*3250*/  IMAD.MOV.U32 R5, RZ, RZ, R15 ;  /* 0x000000ffff057224 */ /* 0x000fe200078e000f */
[----:B------:R-:W-:-:S07]  /*3260*/  MOV R3, 0x3280 ;  /* 0x0000328000037802 */ /* 0x000fce0000000f00 */
[----:B------:R-:W-:Y:S05]  /*3270*/  CALL.REL.NOINC `($__internal_0_$__cuda_sm20_div_s64) ;  /* 0x0000001800a07944 */ /* 0x000fea0003c00000 */
.L_x_70:
[----:B------:R-:W-:Y:S05]  /*3280*/  BSYNC.RECONVERGENT B0 ;  /* 0x0000000000007941 */ /* 0x000fea0003800200 */
.L_x_68:
        /* <DEDUP_REMOVED lines=30> */
.L_x_72:
[----:B------:R-:W-:Y:S01]  /*3470*/  IMAD.MOV.U32 R21, RZ, RZ, R8 ;  /* 0x000000ffff157224 */ /* 0x000fe200078e0008 */
[----:B------:R-:W-:Y:S01]  /*3480*/  MOV R4, R9 ;  /* 0x0000000900047202 */ /* 0x000fe20000000f00 */
[----:B------:R-:W-:Y:S01]  /*3490*/  IMAD.MOV.U32 R5, RZ, RZ, R15 ;  /* 0x000000ffff057224 */ /* 0x000fe200078e000f */
[----:B------:R-:W-:-:S07]  /*34a0*/  MOV R3, 0x34c0 ;  /* 0x000034c000037802 */ /* 0x000fce0000000f00 */
[----:B------:R-:W-:Y:S05]  /*34b0*/  CALL.REL.NOINC `($__internal_0_$__cuda_sm20_div_s64) ;  /* 0x0000001800107944 */ /* 0x000fea0003c00000 */
.L_x_73:
[----:B------:R-:W-:Y:S05]  /*34c0*/  BSYNC.RECONVERGENT B0 ;  /* 0x0000000000007941 */ /* 0x000fea0003800200 */
.L_x_71:
        /* <DEDUP_REMOVED lines=30> */
.L_x_75:
[----:B------:R-:W-:Y:S01]  /*36b0*/  IMAD.MOV.U32 R21, RZ, RZ, R8 ;  /* 0x000000ffff157224 */ /* 0x000fe200078e0008 */
[----:B------:R-:W-:Y:S01]  /*36c0*/  MOV R4, R9 ;  /* 0x0000000900047202 */ /* 0x000fe20000000f00 */
[----:B------:R-:W-:Y:S01]  /*36d0*/  IMAD.MOV.U32 R5, RZ, RZ, R15 ;  /* 0x000000ffff057224 */ /* 0x000fe200078e000f */
[----:B------:R-:W-:-:S07]  /*36e0*/  MOV R3, 0x3700 ;  /* 0x0000370000037802 */ /* 0x000fce0000000f00 */
[----:B------:R-:W-:Y:S05]  /*36f0*/  CALL.REL.NOINC `($__internal_0_$__cuda_sm20_div_s64) ;  /* 0x0000001400807944 */ /* 0x000fea0003c00000 */
.L_x_76:
[----:B------:R-:W-:Y:S05]  /*3700*/  BSYNC.RECONVERGENT B0 ;  /* 0x0000000000007941 */ /* 0x000fea0003800200 */
.L_x_74:
[----:B------:R-:W-:-:S07]  /*3710*/  VIADD R0, R0, 0x8 ;  /* 0x0000000800007836 */ /* 0x000fce0000000000 */
.L_x_52:
        /* <DEDUP_REMOVED lines=17> */
[----:B------:R-:W-:Y:S01]  /*3830*/  ISETP.NE.U32.AND P2, PT, R15, RZ, PT ;  /* 0x000000ff0f00720c */ /* 0x000fe20003f45070 */
[----:B------:R-:W-:-:S05]  /*3840*/  IMAD.MOV.U32 R9, RZ, RZ, RZ ;  /* 0x000000ffff097224 */ /* 0x000fca00078e00ff */
[----:B0-----:R-:W0:Y:S02]  /*3850*/  MUFU.RCP R3, R3 ;  /* 0x0000000300037308 */ /* 0x001e240000001000 */
[----:B0-----:R-:W-:-:S06]  /*3860*/  IADD3 R4, PT, PT, R3, 0xffffffe, RZ ;  /* 0x0ffffffe03047810 */ /* 0x001fcc0007ffe0ff */
[----:B------:R0:W1:Y:S02]  /*3870*/  F2I.FTZ.U32.TRUNC.NTZ R5, R4 ;  /* 0x0000000400057305 */ /* 0x000064000021f000 */
[----:B0-----:R-:W-:Y:S02]  /*3880*/  IMAD.MOV.U32 R4, RZ, RZ, RZ ;  /* 0x000000ffff047224 */ /* 0x001fe400078e00ff */
[----:B-1----:R-:W-:-:S04]  /*3890*/  IMAD R7, R7, R5, RZ ;  /* 0x0000000507077224 */ /* 0x002fc800078e02ff */
[----:B------:R-:W-:-:S06]  /*38a0*/  IMAD.HI.U32 R5, R5, R7, R4 ;  /* 0x0000000705057227 */ /* 0x000fcc00078e0004 */
        /* <DEDUP_REMOVED lines=11> */
.L_x_79:
[----:B------:R-:W-:Y:S01]  /*3960*/  MOV R21, R8 ;  /* 0x0000000800157202 */ /* 0x000fe20000000f00 */
[----:B------:R-:W-:Y:S01]  /*3970*/  IMAD.MOV.U32 R4, RZ, RZ, R9 ;  /* 0x000000ffff047224 */ /* 0x000fe200078e0009 */
[----:B------:R-:W-:Y:S01]  /*3980*/  MOV R3, 0x39b0 ;  /* 0x000039b000037802 */ /* 0x000fe20000000f00 */
[----:B------:R-:W-:-:S07]  /*3990*/  IMAD.MOV.U32 R5, RZ, RZ, R15 ;  /* 0x000000ffff057224 */ /* 0x000fce00078e000f */
[----:B------:R-:W-:Y:S05]  /*39a0*/  CALL.REL.NOINC `($__internal_0_$__cuda_sm20_div_s64) ;  /* 0x0000001000d47944 */ /* 0x000fea0003c00000 */
.L_x_80:
[----:B------:R-:W-:Y:S05]  /*39b0*/  BSYNC.RECONVERGENT B0 ;  /* 0x0000000000007941 */ /* 0x000fea0003800200 */
.L_x_78:
        /* <DEDUP_REMOVED lines=30> */
.L_x_82:
[----:B------:R-:W-:Y:S01]  /*3ba0*/  MOV R21, R8 ;  /* 0x0000000800157202 */ /* 0x000fe20000000f00 */
[----:B------:R-:W-:Y:S01]  /*3bb0*/  IMAD.MOV.U32 R4, RZ, RZ, R9 ;  /* 0x000000ffff047224 */ /* 0x000fe200078e0009 */
[----:B------:R-:W-:Y:S01]  /*3bc0*/  MOV R3, 0x3bf0 ;  /* 0x00003bf000037802 */ /* 0x000fe20000000f00 */
[----:B------:R-:W-:-:S07]  /*3bd0*/  IMAD.MOV.U32 R5, RZ, RZ, R15 ;  /* 0x000000ffff057224 */ /* 0x000fce00078e000f */
[----:B------:R-:W-:Y:S05]  /*3be0*/  CALL.REL.NOINC `($__internal_0_$__cuda_sm20_div_s64) ;  /* 0x0000001000447944 */ /* 0x000fea0003c00000 */
.L_x_83:
[----:B------:R-:W-:Y:S05]  /*3bf0*/  BSYNC.RECONVERGENT B0 ;  /* 0x0000000000007941 */ /* 0x000fea0003800200 */
.L_x_81:
        /* <DEDUP_REMOVED lines=30> */
.L_x_85:
[----:B------:R-:W-:Y:S01]  /*3de0*/  MOV R21, R8 ;  /* 0x0000000800157202 */ /* 0x000fe20000000f00 */
[----:B------:R-:W-:Y:S01]  /*3df0*/  IMAD.MOV.U32 R4, RZ, RZ, R9 ;  /* 0x000000ffff047224 */ /* 0x000fe200078e0009 */
[----:B------:R-:W-:Y:S01]  /*3e00*/  MOV R3, 0x3e30 ;  /* 0x00003e3000037802 */ /* 0x000fe20000000f00 */
[----:B------:R-:W-:-:S07]  /*3e10*/  IMAD.MOV.U32 R5, RZ, RZ, R15 ;  /* 0x000000ffff057224 */ /* 0x000fce00078e000f */
[----:B------:R-:W-:Y:S05]  /*3e20*/  CALL.REL.NOINC `($__internal_0_$__cuda_sm20_div_s64) ;  /* 0x0000000c00b47944 */ /* 0x000fea0003c00000 */
.L_x_86:
[----:B------:R-:W-:Y:S05]  /*3e30*/  BSYNC.RECONVERGENT B0 ;  /* 0x0000000000007941 */ /* 0x000fea0003800200 */
.L_x_84:
        /* <DEDUP_REMOVED lines=30> */
.L_x_88:
[----:B------:R-:W-:Y:S01]  /*4020*/  MOV R21, R8 ;  /* 0x0000000800157202 */ /* 0x000fe20000000f00 */
[----:B------:R-:W-:Y:S01]  /*4030*/  IMAD.MOV.U32 R4, RZ, RZ, R9 ;  /* 0x000000ffff047224 */ /* 0x000fe200078e0009 */
[----:B------:R-:W-:Y:S01]  /*4040*/  MOV R3, 0x4070 ;  /* 0x0000407000037802 */ /* 0x000fe20000000f00 */
[----:B------:R-:W-:-:S07]  /*4050*/  IMAD.MOV.U32 R5, RZ, RZ, R15 ;  /* 0x000000ffff057224 */ /* 0x000fce00078e000f */
[----:B------:R-:W-:Y:S05]  /*4060*/  CALL.REL.NOINC `($__internal_0_$__cuda_sm20_div_s64) ;  /* 0x0000000c00247944 */ /* 0x000fea0003c00000 */
.L_x_89:
[----:B------:R-:W-:Y:S05]  /*4070*/  BSYNC.RECONVERGENT B0 ;  /* 0x0000000000007941 */ /* 0x000fea0003800200 */
.L_x_87:
[----:B------:R-:W-:-:S07]  /*4080*/  IADD3 R0, PT, PT, R0, 0x4, RZ ;  /* 0x0000000400007810 */ /* 0x000fce0007ffe0ff */
.L_x_77:
[----:B------:R-:W-:-:S13]  /*4090*/  LOP3.LUT P0, R16, R2, 0x3, RZ, 0xc0, !PT ;  /* 0x0000000302107812 */ /* 0x000fda000780c0ff */
[----:B------:R-:W-:Y:S05]  /*40a0*/  @!P0 BRA `(.L_x_1) ;  /* 0x0000000000b08947 */ /* 0x000fea0003800000 */
[----:B------:R-:W0:Y:S01]  /*40b0*/  LDC.64 R12, c[0x0][0x3c8] ;  /* 0x0000f200ff0c7b82 */ /* 0x000e220000000a00 */
[----:B------:R-:W-:-:S07]  /*40c0*/  UMOV UR4, URZ ;  /* 0x000000ff00047c82 */ /* 0x000fce0008000000 */
[----:B------:R-:W1:Y:S02]  /*40d0*/  LDC.64 R14, c[0x0][0x390] ;  /* 0x0000e400ff0e7b82 */ /* 0x000e640000000a00 */
.L_x_93:
[----:B-1----:R-:W-:-:S06]  /*40e0*/  IMAD.WIDE.U32 R4, R0, 0x4, R14 ;  /* 0x0000000400047825 */ /* 0x002fcc00078e000e */
[----:B------:R-:W0:Y:S02]  /*40f0*/  LDG.E R5, desc[UR10][R4.64] ;  /* 0x0000000a04057981 */ /* 0x000e24000c1e1900 */
[----:B0-----:R-:W-:-:S05]  /*4100*/  IMAD.WIDE R6, R5, 0x4, R12 ;  /* 0x0000000405067825 */ /* 0x001fca00078e020c */
[----:B------:R-:W2:Y:S01]  /*4110*/  LDG.E R17, desc[UR10][R6.64] ;  /* 0x0000000a06117981 */ /* 0x000ea2000c1e1900 */
[----:B------:R-:W-:Y:S01]  /*4120*/  UIADD3 UR4, UPT, UPT, UR4, 0x1, URZ ;  /* 0x0000000104047890 */ /* 0x000fe2000fffe0ff */
[----:B------:R-:W-:Y:S05]  /*4130*/  BSSY.RECONVERGENT B0, `(.L_x_90) ;  /* 0x0000021000007945 */ /* 0x000fea0003800200 */
[----:B------:R-:W-:Y:S02]  /*4140*/  ISETP.NE.AND P2, PT, R16, UR4, PT ;  /* 0x0000000410007c0c */ /* 0x000fe4000bf45270 */
[----:B--2---:R-:W-:-:S04]  /*4150*/  SHF.R.S32.HI R19, RZ, 0x1f, R17 ;  /* 0x0000001fff137819 */ /* 0x004fc80000011411 */
[----:B------:R-:W-:-:S04]  /*4160*/  LOP3.LUT R3, R9, R19, RZ, 0xfc, !PT ;  /* 0x0000001309037212 */ /* 0x000fc800078efcff */
[----:B------:R-:W-:-:S13]  /*4170*/  ISETP.NE.U32.AND P0, PT, R3, RZ, PT ;  /* 0x000000ff0300720c */ /* 0x000fda0003f05070 */
[----:B------:R-:W-:Y:S05]  /*4180*/  @P0 BRA `(.L_x_91) ;  /* 0x0000000000540947 */ /* 0x000fea0003800000 */
[----:B------:R-:W0:Y:S01]  /*4190*/  I2F.U32.RP R3, R17 ;  /* 0x0000001100037306 */ /* 0x000e220000209000 */
[----:B------:R-:W-:Y:S01]  /*41a0*/  IMAD.MOV R7, RZ, RZ, -R17 ;  /* 0x000000ffff077224 */ /* 0x000fe200078e0a11 */
[----:B------:R-:W-:Y:S02]  /*41b0*/  ISETP.NE.U32.AND P3, PT, R17, RZ, PT ;  /* 0x000000ff1100720c */ /* 0x000fe40003f65070 */
[----:B------:R-:W-:-:S04]  /*41c0*/  MOV R9, RZ ;  /* 0x000000ff00097202 */ /* 0x000fc80000000f00 */
[----:B0-----:R-:W0:Y:S02]  /*41d0*/  MUFU.RCP R3, R3 ;  /* 0x0000000300037308 */ /* 0x001e240000001000 */
[----:B0-----:R-:W-:-:S06]  /*41e0*/  VIADD R4, R3, 0xffffffe ;  /* 0x0ffffffe03047836 */ /* 0x001fcc0000000000 */
[----:B------:R0:W1:Y:S02]  /*41f0*/  F2I.FTZ.U32.TRUNC.NTZ R5, R4 ;  /* 0x0000000400057305 */ /* 0x000064000021f000 */
[----:B0-----:R-:W-:Y:S02]  /*4200*/  HFMA2 R4, -RZ, RZ, 0, 0 ;  /* 0x00000000ff047431 */ /* 0x001fe400000001ff */
[----:B-1----:R-:W-:-:S04]  /*4210*/  IMAD R7, R7, R5, RZ ;  /* 0x0000000507077224 */ /* 0x002fc800078e02ff */
[----:B------:R-:W-:-:S06]  /*4220*/  IMAD.HI.U32 R5, R5, R7, R4 ;  /* 0x0000000705057227 */ /* 0x000fcc00078e0004 */
        /* <DEDUP_REMOVED lines=11> */
.L_x_91:
[----:B------:R-:W-:Y:S01]  /*42e0*/  IMAD.MOV.U32 R21, RZ, RZ, R8 ;  /* 0x000000ffff157224 */ /* 0x000fe200078e0008 */
[----:B------:R-:W-:Y:S01]  /*42f0*/  MOV R5, R17 ;  /* 0x0000001100057202 */ /* 0x000fe20000000f00 */
[----:B------:R-:W-:Y:S01]  /*4300*/  IMAD.MOV.U32 R4, RZ, RZ, R9 ;  /* 0x000000ffff047224 */ /* 0x000fe200078e0009 */
[----:B------:R-:W-:Y:S01]  /*4310*/  MOV R3, 0x4340 ;  /* 0x0000434000037802 */ /* 0x000fe20000000f00 */
[----:B------:R-:W-:-:S07]  /*4320*/  IMAD.MOV.U32 R6, RZ, RZ, R19 ;  /* 0x000000ffff067224 */ /* 0x000fce00078e0013 */
[----:B------:R-:W-:Y:S05]  /*4330*/  CALL.REL.NOINC `($__internal_0_$__cuda_sm20_div_s64) ;  /* 0x0000000800707944 */ /* 0x000fea0003c00000 */
.L_x_92:
[----:B------:R-:W-:Y:S05]  /*4340*/  BSYNC.RECONVERGENT B0 ;  /* 0x0000000000007941 */ /* 0x000fea0003800200 */
.L_x_90:
[----:B------:R-:W-:Y:S01]  /*4350*/  VIADD R0, R0, 0x1 ;  /* 0x0000000100007836 */ /* 0x000fe20000000000 */
[----:B------:R-:W-:Y:S06]  /*4360*/  @P2 BRA `(.L_x_93) ;  /* 0xfffffffc005c2947 */ /* 0x000fec000383ffff */
.L_x_1:
[----:B------:R-:W-:-:S04]  /*4370*/  ISETP.NE.U32.AND P0, PT, R8, RZ, PT ;  /* 0x000000ff0800720c */ /* 0x000fc80003f05070 */
[----:B------:R-:W-:-:S13]  /*4380*/  ISETP.NE.AND.EX P0, PT, R9, RZ, PT, P0 ;  /* 0x000000ff0900720c */ /* 0x000fda0003f05300 */
[----:B------:R-:W-:Y:S05]  /*4390*/  @P0 EXIT ;  /* 0x000000000000094d */ /* 0x000fea0003800000 */
[----:B------:R-:W0:Y:S01]  /*43a0*/  LDCU.64 UR4, c[0x0][0x380] ;  /* 0x00007000ff0477ac */ /* 0x000e220008000a00 */
[----:B------:R-:W-:Y:S01]  /*43b0*/  SHF.R.S32.HI R3, RZ, 0x1f, R2 ;  /* 0x0000001fff037819 */ /* 0x000fe20000011402 */
[-C--:B------:R-:W-:Y:S01]  /*43c0*/  IMAD R0, R11, R2.reuse, RZ ;  /* 0x000000020b007224 */ /* 0x080fe200078e02ff */
[----:B------:R-:W-:Y:S01]  /*43d0*/  ISETP.GT.AND P0, PT, R2, RZ, PT ;  /* 0x000000ff0200720c */ /* 0x000fe20003f04270 */
[----:B------:R-:W-:-:S04]  /*43e0*/  IMAD.WIDE.U32 R4, R10, R2, RZ ;  /* 0x000000020a047225 */ /* 0x000fc800078e00ff */
[----:B------:R-:W-:-:S05]  /*43f0*/  IMAD R3, R10, R3, R0 ;  /* 0x000000030a037224 */ /* 0x000fca00078e0200 */
[----:B------:R-:W-:Y:S02]  /*4400*/  IADD3 R3, PT, PT, R5, R3, RZ ;  /* 0x0000000305037210 */ /* 0x000fe40007ffe0ff */
[----:B0-----:R-:W-:-:S04]  /*4410*/  LEA R12, P1, R4, UR4, 0x2 ;  /* 0x00000004040c7c11 */ /* 0x001fc8000f8210ff */
[----:B------:R-:W-:Y:S01]  /*4420*/  LEA.HI.X R13, R4, UR5, R3, 0x2, P1 ;  /* 0x00000005040d7c11 */ /* 0x000fe200088f1403 */
[----:B------:R-:W-:Y:S08]  /*4430*/  @!P0 BRA `(.L_x_94) ;  /* 0x0000000400608947 */ /* 0x000ff00003800000 */
[----:B------:R-:W0:Y:S01]  /*4440*/  LDC.64 R16, c[0x0][0x390] ;  /* 0x0000e400ff107b82 */ /* 0x000e220000000a00 */
[----:B------:R-:W-:-:S07]  /*4450*/  IMAD.MOV.U32 R0, RZ, RZ, RZ ;  /* 0x000000ffff007224 */ /* 0x000fce00078e00ff */
[----:B------:R-:W1:Y:S08]  /*4460*/  LDC.64 R24, c[0x0][0x3c0] ;  /* 0x0000f000ff187b82 */ /* 0x000e700000000a00 */
[----:B------:R-:W2:Y:S02]  /*4470*/  LDC.64 R14, c[0x0][0x3c8] ;  /* 0x0000f200ff0e7b82 */ /* 0x000ea40000000a00 */
.L_x_101:
[----:B0-----:R-:W-:-:S06]  /*4480*/  IMAD.WIDE.U32 R18, R0, 0x4, R16 ;  /* 0x0000000400127825 */ /* 0x001fcc00078e0010 */
[----:B------:R-:W2:Y:S02]  /*4490*/  LDG.E R19, desc[UR10][R18.64] ;  /* 0x0000000a12137981 */ /* 0x000ea4000c1e1900 */
[----:B--2---:R-:W-:-:S05]  /*44a0*/  IMAD.WIDE R8, R19, 0x4, R14 ;  /* 0x0000000413087825 */ /* 0x004fca00078e020e */
[----:B------:R-:W2:Y:S01]  /*44b0*/  LDG.E R4, desc[UR10][R8.64] ;  /* 0x0000000a08047981 */ /* 0x000ea2000c1e1900 */
[----:B-1----:R-:W-:-:S06]  /*44c0*/  IMAD.WIDE R6, R19, 0x8, R24 ;  /* 0x0000000813067825 */ /* 0x002fcc00078e0218 */
[----:B------:R-:W5:Y:S01]  /*44d0*/  LDG.E.64 R6, desc[UR10][R6.64] ;  /* 0x0000000a06067981 */ /* 0x000f62000c1e1b00 */
        /* <DEDUP_REMOVED lines=16> */
[----:B------:R-:W-:Y:S02]  /*45e0*/  IMAD R19, R4, R3, R10 ;  /* 0x0000000304137224 */ /* 0x000fe400078e020a */
[----:B------:R-:W-:-:S03]  /*45f0*/  HFMA2 R3, -RZ, RZ, 0, 0 ;  /* 0x00000000ff037431 */ /* 0x000fc600000001ff */
[----:B------:R-:W-:-:S13]  /*4600*/  ISETP.GE.U32.AND P0, PT, R19, R4, PT ;  /* 0x000000041300720c */ /* 0x000fda0003f06070 */
[----:B------:R-:W-:-:S04]  /*4610*/  @P0 IADD3 R19, PT, PT, -R4, R19, RZ ;  /* 0x0000001304130210 */ /* 0x000fc80007ffe1ff */
[----:B------:R-:W-:-:S13]  /*4620*/  ISETP.GE.U32.AND P0, PT, R19, R4, PT ;  /* 0x000000041300720c */ /* 0x000fda0003f06070 */
[----:B------:R-:W-:Y:S01]  /*4630*/  @P0 IMAD.IADD R19, R19, 0x1, -R4 ;  /* 0x0000000113130824 */ /* 0x000fe200078e0a04 */
[----:B------:R-:W-:-:S05]  /*4640*/  @!P1 LOP3.LUT R19, RZ, R4, RZ, 0x33, !PT ;  /* 0x00000004ff139212 */ /* 0x000fca00078e33ff */
[----:B------:R-:W-:Y:S01]  /*4650*/  IMAD.MOV.U32 R2, RZ, RZ, R19 ;  /* 0x000000ffff027224 */ /* 0x000fe200078e0013 */
[----:B------:R-:W-:Y:S06]  /*4660*/  BRA `(.L_x_97) ;  /* 0x0000000000187947 */ /* 0x000fec0003800000 */
.L_x_96:
[----:B------:R-:W-:Y:S01]  /*4670*/  IMAD.MOV.U32 R5, RZ, RZ, R10 ;  /* 0x000000ffff057224 */ /* 0x000fe200078e000a */
[----:B------:R-:W-:Y:S01]  /*4680*/  MOV R2, 0x46b0 ;  /* 0x000046b000027802 */ /* 0x000fe20000000f00 */
[----:B------:R-:W-:-:S07]  /*4690*/  IMAD.MOV.U32 R26, RZ, RZ, R11 ;  /* 0x000000ffff1a7224 */ /* 0x000fce00078e000b */
[----:B-----5:R-:W-:Y:S05]  /*46a0*/  CALL.REL.NOINC `($__internal_1_$__cuda_sm20_rem_s64) ;  /* 0x0000000800e47944 */ /* 0x020fea0003c00000 */
[----:B------:R-:W-:Y:S01]  /*46b0*/  MOV R2, R4 ;  /* 0x0000000400027202 */ /* 0x000fe20000000f00 */
[----:B------:R-:W-:-:S07]  /*46c0*/  IMAD.MOV.U32 R3, RZ, RZ, R5 ;  /* 0x000000ffff037224 */ /* 0x000fce00078e0005 */
.L_x_97:
[----:B------:R-:W-:Y:S05]  /*46d0*/  BSYNC.RECONVERGENT B0 ;  /* 0x0000000000007941 */ /* 0x000fea0003800200 */
.L_x_95:
[----:B-----5:R-:W-:-:S04]  /*46e0*/  LEA R4, P0, R2, R6, 0x2 ;  /* 0x0000000602047211 */ /* 0x020fc800078010ff */
[----:B------:R-:W-:-:S06]  /*46f0*/  LEA.HI.X R5, R2, R7, R3, 0x2, P0 ;  /* 0x0000000702057211 */ /* 0x000fcc00000f1403 */
[----:B------:R-:W2:Y:S01]  /*4700*/  LDG.E R5, desc[UR10][R4.64] ;  /* 0x0000000a04057981 */ /* 0x000ea2000c1e1900 */
[----:B------:R-:W-:-:S05]  /*4710*/  IMAD.WIDE.U32 R2, R0, 0x4, R12 ;  /* 0x0000000400027825 */ /* 0x000fca00078e000c */
[----:B--2---:R0:W-:Y:S04]  /*4720*/  STG.E desc[UR10][R2.64], R5 ;  /* 0x0000000502007986 */ /* 0x0041e8000c10190a */
[----:B------:R-:W2:Y:S01]  /*4730*/  LDG.E R8, desc[UR10][R8.64] ;  /* 0x0000000a08087981 */ /* 0x000ea2000c1e1900 */
[----:B------:R-:W-:Y:S01]  /*4740*/  BSSY.RECONVERGENT B0, `(.L_x_98) ;  /* 0x0000022000007945 */ /* 0x000fe20003800200 */
[----:B--2---:R-:W-:-:S04]  /*4750*/  SHF.R.S32.HI R7, RZ, 0x1f, R8 ;  /* 0x0000001fff077819 */ /* 0x004fc80000011408 */
[----:B------:R-:W-:-:S04]  /*4760*/  LOP3.LUT R6, R11, R7, RZ, 0xfc, !PT ;  /* 0x000000070b067212 */ /* 0x000fc800078efcff */
[----:B------:R-:W-:-:S13]  /*4770*/  ISETP.NE.U32.AND P0, PT, R6, RZ, PT ;  /* 0x000000ff0600720c */ /* 0x000fda0003f05070 */
[----:B0-----:R-:W-:Y:S05]  /*4780*/  @P0 BRA `(.L_x_99) ;  /* 0x0000000000540947 */ /* 0x001fea0003800000 */
[----:B------:R-:W0:Y:S01]  /*4790*/  I2F.U32.RP R4, R8 ;  /* 0x0000000800047306 */ /* 0x000e220000209000 */
[----:B------:R-:W-:Y:S01]  /*47a0*/  IMAD.MOV R5, RZ, RZ, -R8 ;  /* 0x000000ffff057224 */ /* 0x000fe200078e0a08 */
[----:B------:R-:W-:Y:S02]  /*47b0*/  ISETP.NE.U32.AND P2, PT, R8, RZ, PT ;  /* 0x000000ff0800720c */ /* 0x000fe40003f45070 */
[----:B------:R-:W-:-:S04]  /*47c0*/  MOV R11, RZ ;  /* 0x000000ff000b7202 */ /* 0x000fc80000000f00 */
[----:B0-----:R-:W0:Y:S02]  /*47d0*/  MUFU.RCP R4, R4 ;  /* 0x0000000400047308 */ /* 0x001e240000001000 */
[----:B0-----:R-:W-:-:S06]  /*47e0*/  IADD3 R2, PT, PT, R4, 0xffffffe, RZ ;  /* 0x0ffffffe04027810 */ /* 0x001fcc0007ffe0ff */
        /* <DEDUP_REMOVED lines=11> */
[----:B------:R-:W-:Y:S02]  /*48a0*/  @P1 IADD3 R3, PT, PT, R3, 0x1, RZ ;  /* 0x0000000103031810 */ /* 0x000fe40007ffe0ff */
[----:B------:R-:W-:-:S05]  /*48b0*/  @!P2 LOP3.LUT R3, RZ, R8, RZ, 0x33, !PT ;  /* 0x00000008ff03a212 */ /* 0x000fca00078e33ff */
[----:B------:R-:W-:Y:S01]  /*48c0*/  IMAD.MOV.U32 R10, RZ, RZ, R3 ;  /* 0x000000ffff0a7224 */ /* 0x000fe200078e0003 */
[----:B------:R-:W-:Y:S06]  /*48d0*/  BRA `(.L_x_100) ;  /* 0x0000000000207947 */ /* 0x000fec0003800000 */
.L_x_99:
[----:B------:R-:W-:Y:S01]  /*48e0*/  IMAD.MOV.U32 R21, RZ, RZ, R10 ;  /* 0x000000ffff157224 */ /* 0x000fe200078e000a */
[----:B------:R-:W-:Y:S01]  /*48f0*/  MOV R4, R11 ;  /* 0x0000000b00047202 */ /* 0x000fe20000000f00 */
[----:B------:R-:W-:Y:S01]  /*4900*/  IMAD.MOV.U32 R5, RZ, RZ, R8 ;  /* 0x000000ffff057224 */ /* 0x000fe200078e0008 */
[----:B------:R-:W-:Y:S02]  /*4910*/  MOV R6, R7 ;  /* 0x0000000700067202 */ /* 0x000fe40000000f00 */
[----:B------:R-:W-:-:S07]  /*4920*/  MOV R3, 0x4940 ;  /* 0x0000494000037802 */ /* 0x000fce0000000f00 */
[----:B------:R-:W-:Y:S05]  /*4930*/  CALL.REL.NOINC `($__internal_0_$__cuda_sm20_div_s64) ;  /* 0x0000000000f07944 */ /* 0x000fea0003c00000 */
[----:B------:R-:W-:Y:S01]  /*4940*/  IMAD.MOV.U32 R10, RZ, RZ, R8 ;  /* 0x000000ffff0a7224 */ /* 0x000fe200078e0008 */
[----:B------:R-:W-:-:S07]  /*4950*/  MOV R11, R9 ;  /* 0x00000009000b7202 */ /* 0x000fce0000000f00 */
.L_x_100:
[----:B------:R-:W-:Y:S05]  /*4960*/  BSYNC.RECONVERGENT B0 ;  /* 0x0000000000007941 */ /* 0x000fea0003800200 */
.L_x_98:
[----:B------:R-:W0:Y:S02]  /*4970*/  LDC.64 R2, c[0x0][0x398] ;  /* 0x0000e600ff027b82 */ /* 0x000e240000000a00 */
[----:B0-----:R-:W2:Y:S01]  /*4980*/  LDG.E R2, desc[UR10][R2.64] ;  /* 0x0000000a02027981 */ /* 0x001ea2000c1e1900 */
[----:B------:R-:W-:-:S05]  /*4990*/  VIADD R0, R0, 0x1 ;  /* 0x0000000100007836 */ /* 0x000fca0000000000 */
[----:B--2---:R-:W-:-:S13]  /*49a0*/  ISETP.GE.AND P0, PT, R0, R2, PT ;  /* 0x000000020000720c */ /* 0x004fda0003f06270 */
[----:B------:R-:W-:Y:S05]  /*49b0*/  @!P0 BRA `(.L_x_101) ;  /* 0xfffffff800b08947 */ /* 0x000fea000383ffff */
.L_x_94:
[----:B------:R-:W-:-:S13]  /*49c0*/  ISETP.GE.AND P0, PT, R2, 0x1, PT ;  /* 0x000000010200780c */ /* 0x000fda0003f06270 */
[----:B------:R-:W-:Y:S05]  /*49d0*/  @!P0 EXIT ;  /* 0x000000000000894d */ /* 0x000fea0003800000 */
[----:B------:R-:W0:Y:S02]  /*49e0*/  LDC.64 R4, c[0x0][0x3a8] ;  /* 0x0000ea00ff047b82 */ /* 0x000e240000000a00 */
[----:B0-----:R0:W5:Y:S01]  /*49f0*/  LDG.E R0, desc[UR10][R4.64] ;  /* 0x0000000a04007981 */ /* 0x001162000c1e1900 */
[----:B------:R-:W-:-:S07]  /*4a00*/  HFMA2 R3, -RZ, RZ, 0, 0 ;  /* 0x00000000ff037431 */ /* 0x000fce00000001ff */
.L_x_107:
[----:B0-----:R-:W0:Y:S01]  /*4a10*/  LDC.64 R4, c[0x0][0x3a8] ;  /* 0x0000ea00ff047b82 */ /* 0x001e220000000a00 */
[----:B------:R-:W-:-:S06]  /*4a20*/  IMAD.WIDE.U32 R6, R3, 0x4, R12 ;  /* 0x0000000403067825 */ /* 0x000fcc00078e000c */
[----:B------:R-:W2:Y:S01]  /*4a30*/  LDG.E R7, desc[UR10][R6.64] ;  /* 0x0000000a06077981 */ /* 0x000ea2000c1e1900 */
[----:B------:R-:W2:Y:S01]  /*4a40*/  LDC.64 R8, c[0x0][0x3b0] ;  /* 0x0000ec00ff087b82 */ /* 0x000ea20000000a00 */
[----:B0-----:R-:W-:-:S06]  /*4a50*/  IMAD.WIDE.U32 R4, R3, 0x4, R4 ;  /* 0x0000000403047825 */ /* 0x001fcc00078e0004 */
[----:B------:R-:W3:Y:S01]  /*4a60*/  LDG.E R5, desc[UR10][R4.64+0x4] ;  /* 0x0000040a04057981 */ /* 0x000ee2000c1e1900 */
[----:B-----5:R-:W-:Y:S01]  /*4a70*/  MOV R10, R0 ;  /* 0x00000000000a7202 */ /* 0x020fe20000000f00 */
[----:B------:R-:W-:Y:S02]  /*4a80*/  VIADD R3, R3, 0x1 ;  /* 0x0000000103037836 */ /* 0x000fe40000000000 */
[----:B--2---:R-:W-:Y:S01]  /*4a90*/  IMAD.WIDE R8, R7, 0x4, R8 ;  /* 0x0000000407087825 */ /* 0x004fe200078e0208 */
[----:B---3--:R-:W-:-:S03]  /*4aa0*/  ISETP.GE.AND P0, PT, R0, R5, PT ;  /* 0x000000050000720c */ /* 0x008fc60003f06270 */
[----:B------:R-:W-:-:S10]  /*4ab0*/  IMAD.MOV.U32 R0, RZ, RZ, R5 ;  /* 0x000000ffff007224 */ /* 0x000fd400078e0005 */
[----:B------:R-:W-:Y:S05]  /*4ac0*/  @P0 BRA `(.L_x_102) ;  /* 0x0000000000800947 */ /* 0x000fea0003800000 */
[----:B------:R-:W2:Y:S04]  /*4ad0*/  LDG.E R11, desc[UR10][R8.64+0x4] ;  /* 0x0000040a080b7981 */ /* 0x000ea8000c1e1900 */
[----:B------:R-:W2:Y:S02]  /*4ae0*/  LDG.E R4, desc[UR10][R8.64] ;  /* 0x0000000a08047981 */ /* 0x000ea4000c1e1900 */
[----:B--2---:R-:W-:-:S13]  /*4af0*/  ISETP.GE.AND P0, PT, R4, R11, PT ;  /* 0x0000000b0400720c */ /* 0x004fda0003f06270 */
[----:B------:R-:W-:Y:S05]  /*4b00*/  @P0 EXIT ;  /* 0x000000000000094d */ /* 0x000fea0003800000 */
[----:B------:R-:W0:Y:S02]  /*4b10*/  LDC.64 R6, c[0x0][0x3b8] ;  /* 0x0000ee00ff067b82 */ /* 0x000e240000000a00 */
[----:B0-----:R-:W-:-:S05]  /*4b20*/  IMAD.WIDE R6, R4, 0x4, R6 ;  /* 0x0000000404067825 */ /* 0x001fca00078e0206 */
[----:B------:R0:W5:Y:S01]  /*4b30*/  LDG.E R15, desc[UR10][R6.64] ;  /* 0x0000000a060f7981 */ /* 0x000162000c1e1900 */
[----:B------:R-:W-:Y:S01]  /*4b40*/  MOV R5, R10 ;  /* 0x0000000a00057202 */ /* 0x000fe20000000f00 */
[----:B------:R-:W-:-:S07]  /*4b50*/  IMAD.IADD R14, R4, 0x1, -R11 ;  /* 0x00000001040e7824 */ /* 0x000fce00078e0a0b */
.L_x_106:
[----:B0-----:R-:W0:Y:S02]  /*4b60*/  LDC.64 R6, c[0x0][0x3a0] ;  /* 0x0000e800ff067b82 */ /* 0x001e240000000a00 */
[----:B0-----:R-:W-:-:S06]  /*4b70*/  IMAD.WIDE R6, R5, 0x4, R6 ;  /* 0x0000000405067825 */ /* 0x001fcc00078e0206 */
[----:B------:R-:W2:Y:S02]  /*4b80*/  LDG.E R7, desc[UR10][R6.64] ;  /* 0x0000000a06077981 */ /* 0x000ea4000c1e1900 */
[----:B--2---:R-:W-:-:S05]  /*4b90*/  IMAD.WIDE R8, R7, 0x4, R12 ;  /* 0x0000000407087825 */ /* 0x004fca00078e020c */
[----:B------:R-:W2:Y:S01]  /*4ba0*/  LDG.E R16, desc[UR10][R8.64] ;  /* 0x0000000a08107981 */ /* 0x000ea2000c1e1900 */
[----:B------:R-:W-:Y:S01]  /*4bb0*/  IADD3 R5, PT, PT, R5, 0x1, RZ ;  /* 0x0000000105057810 */ /* 0x000fe20007ffe0ff */
[----:B------:R-:W-:Y:S03]  /*4bc0*/  BSSY.RECONVERGENT B0, `(.L_x_103) ;  /* 0x000000f000007945 */ /* 0x000fe60003800200 */
[----:B------:R-:W-:Y:S02]  /*4bd0*/  ISETP.NE.AND P1, PT, R5, R0, PT ;  /* 0x000000000500720c */ /* 0x000fe40003f25270 */
[----:B--2--5:R-:W-:-:S13]  /*4be0*/  ISETP.NE.AND P0, PT, R16, R15, PT ;  /* 0x0000000f1000720c */ /* 0x024fda0003f05270 */
[----:B------:R-:W-:Y:S05]  /*4bf0*/  @!P0 BRA `(.L_x_104) ;  /* 0x00000000002c8947 */ /* 0x000fea0003800000 */
[----:B------:R-:W0:Y:S01]  /*4c00*/  LDC.64 R6, c[0x0][0x3b8] ;  /* 0x0000ee00ff067b82 */ /* 0x000e220000000a00 */
[----:B------:R-:W-:Y:S01]  /*4c10*/  IMAD.MOV.U32 R10, RZ, RZ, R14 ;  /* 0x000000ffff0a7224 */ /* 0x000fe200078e000e */
[----:B------:R-:W-:-:S07]  /*4c20*/  MOV R11, R4 ;  /* 0x00000004000b7202 */ /* 0x000fce0000000f00 */
.L_x_105:
[----:B------:R-:W-:-:S05]  /*4c30*/  VIADD R10, R10, 0x1 ;  /* 0x000000010a0a7836 */ /* 0x000fca0000000000 */
[----:B------:R-:W-:-:S13]  /*4c40*/  ISETP.NE.AND P0, PT, R10, RZ, PT ;  /* 0x000000ff0a00720c */ /* 0x000fda0003f05270 */
[----:B------:R-:W-:Y:S05]  /*4c50*/  @!P0 EXIT ;  /* 0x000000000000894d */ /* 0x000fea0003800000 */
[----:B------:R-:W-:-:S05]  /*4c60*/  IADD3 R11, PT, PT, R11, 0x1, RZ ;  /* 0x000000010b0b7810 */ /* 0x000fca0007ffe0ff */
[----:B0-----:R-:W-:-:S06]  /*4c70*/  IMAD.WIDE R8, R11, 0x4, R6 ;  /* 0x000000040b087825 */ /* 0x001fcc00078e0206 */
[----:B------:R-:W2:Y:S02]  /*4c80*/  LDG.E R8, desc[UR10][R8.64] ;  /* 0x0000000a08087981 */ /* 0x000ea4000c1e1900 */
[----:B--2---:R-:W-:-:S13]  /*4c90*/  ISETP.NE.AND P0, PT, R16, R8, PT ;  /* 0x000000081000720c */ /* 0x004fda0003f05270 */
[----:B------:R-:W-:Y:S05]  /*4ca0*/  @P0 BRA `(.L_x_105) ;  /* 0xfffffffc00e00947 */ /* 0x000fea000383ffff */
.L_x_104:
[----:B------:R-:W-:Y:S05]  /*4cb0*/  BSYNC.RECONVERGENT B0 ;  /* 0x0000000000007941 */ /* 0x000fea0003800200 */
.L_x_103:
[----:B------:R-:W-:Y:S05]  /*4cc0*/  @P1 BRA `(.L_x_106) ;  /* 0xfffffffc00a41947 */ /* 0x000fea000383ffff */
.L_x_102:
[----:B------:R-:W-:-:S13]  /*4cd0*/  ISETP.GE.AND P0, PT, R3, R2, PT ;  /* 0x000000020300720c */ /* 0x000fda0003f06270 */
[----:B------:R-:W-:Y:S05]  /*4ce0*/  @P0 EXIT ;  /* 0x000000000000094d */ /* 0x000fea0003800000 */
[----:B------:R-:W-:Y:S05]  /*4cf0*/  BRA `(.L_x_107) ;  /* 0xfffffffc00447947 */ /* 0x000fea000383ffff */
        .weak           $__internal_0_$__cuda_sm20_div_s64
        .type           $__internal_0_$__cuda_sm20_div_s64,@function
        .size           $__internal_0_$__cuda_sm20_div_s64,($__internal_1_$__cuda_sm20_rem_s64 - $__internal_0_$__cuda_sm20_div_s64)
$__internal_0_$__cuda_sm20_div_s64:
[-C--:B------:R-:W-:Y:S02]  /*4d00*/  IADD3 R18, P1, PT, RZ, -R5.reuse, RZ ;  /* 0x80000005ff127210 */ /* 0x080fe40007f3e0ff */
[----:B------:R-:W-:Y:S02]  /*4d10*/  ISETP.GE.AND P0, PT, R6, RZ, PT ;  /* 0x000000ff0600720c */ /* 0x000fe40003f06270 */
[----:B------:R-:W-:Y:S01]  /*4d20*/  ISETP.GE.AND P4, PT, R4, RZ, PT ;  /* 0x000000ff0400720c */ /* 0x000fe20003f86270 */
[----:B------:R-:W-:Y:S01]  /*4d30*/  IMAD.X R7, RZ, RZ, ~R6, P1 ;  /* 0x000000ffff077224 */ /* 0x000fe200008e0e06 */
[----:B------:R-:W-:-:S04]  /*4d40*/  SEL R18, R18, R5, !P0 ;  /* 0x0000000512127207 */ /* 0x000fc80004000000 */
[----:B------:R-:W-:-:S04]  /*4d50*/  SEL R19, R7, R6, !P0 ;  /* 0x0000000607137207 */ /* 0x000fc80004000000 */
[----:B------:R-:W0:Y:S08]  /*4d60*/  I2F.U64.RP R7, R18 ;  /* 0x0000001200077312 */ /* 0x000e300000309000 */
[----:B0-----:R-:W0:Y:S02]  /*4d70*/  MUFU.RCP R7, R7 ;  /* 0x0000000700077308 */ /* 0x001e240000001000 */
[----:B0-----:R-:W-:-:S06]  /*4d80*/  IADD3 R7, PT, PT, R7, 0x1ffffffe, RZ ;  /* 0x1ffffffe07077810 */ /* 0x001fcc0007ffe0ff */
[----:B------:R-:W0:Y:S02]  /*4d90*/  F2I.U64.TRUNC R26, R7 ;  /* 0x00000007001a7311 */ /* 0x000e24000020d800 */
[----:B0-----:R-:W-:-:S04]  /*4da0*/  IMAD.WIDE.U32 R22, R26, R18, RZ ;  /* 0x000000121a167225 */ /* 0x001fc800078e00ff */
[C---:B------:R-:W-:Y:S01]  /*4db0*/  IMAD R8, R26.reuse, R19, R23 ;  /* 0x000000131a087224 */ /* 0x040fe200078e0217 */
[----:B------:R-:W-:Y:S02]  /*4dc0*/  IADD3 R9, P0, PT, RZ, -R22, RZ ;  /* 0x80000016ff097210 */ /* 0x000fe40007f1e0ff */
[----:B------:R-:W-:Y:S01]  /*4dd0*/  MOV R23, R26 ;  /* 0x0000001a00177202 */ /* 0x000fe20000000f00 */
[----:B------:R-:W-:Y:S02]  /*4de0*/  IMAD R8, R27, R18, R8 ;  /* 0x000000121b087224 */ /* 0x000fe400078e0208 */
[----:B------:R-:W-:-:S04]  /*4df0*/  IMAD.HI.U32 R22, R26, R9, RZ ;  /* 0x000000091a167227 */ /* 0x000fc800078e00ff */
[----:B------:R-:W-:-:S04]  /*4e00*/  IMAD.X R8, RZ, RZ, ~R8, P0 ;  /* 0x000000ffff087224 */ /* 0x000fc800000e0e08 */
[----:B------:R-:W-:-:S04]  /*4e10*/  IMAD.WIDE.U32 R22, P0, R26, R8, R22 ;  /* 0x000000081a167225 */ /* 0x000fc80007800016 */
[C---:B------:R-:W-:Y:S02]  /*4e20*/  IMAD R7, R27.reuse, R8, RZ ;  /* 0x000000081b077224 */ /* 0x040fe400078e02ff */
[----:B------:R-:W-:-:S04]  /*4e30*/  IMAD.HI.U32 R9, P1, R27, R9, R22 ;  /* 0x000000091b097227 */ /* 0x000fc80007820016 */
[----:B------:R-:W-:Y:S01]  /*4e40*/  IMAD.HI.U32 R8, R27, R8, RZ ;  /* 0x000000081b087227 */ /* 0x000fe200078e00ff */
[----:B------:R-:W-:-:S03]  /*4e50*/  IADD3 R23, P3, PT, R7, R9, RZ ;  /* 0x0000000907177210 */ /* 0x000fc60007f7e0ff */
[----:B------:R-:W-:Y:S02]  /*4e60*/  IMAD.X R7, R8, 0x1, R27, P0 ;  /* 0x0000000108077824 */ /* 0x000fe400000e061b */
[----:B------:R-:W-:-:S03]  /*4e70*/  IMAD.WIDE.U32 R26, R23, R18, RZ ;  /* 0x00000012171a7225 */ /* 0x000fc600078e00ff */
[----:B------:R-:W-:Y:S01]  /*4e80*/  IADD3.X R7, PT, PT, RZ, RZ, R7, P3, P1 ;  /* 0x000000ffff077210 */ /* 0x000fe20001fe2407 */
[----:B------:R-:W-:Y:S01]  /*4e90*/  IMAD R8, R23, R19, R27 ;  /* 0x0000001317087224 */ /* 0x000fe200078e021b */
[----:B------:R-:W-:-:S03]  /*4ea0*/  IADD3 R9, P0, PT, RZ, -R26, RZ ;  /* 0x8000001aff097210 */ /* 0x000fc60007f1e0ff */
[----:B------:R-:W-:Y:S02]  /*4eb0*/  IMAD R8, R7, R18, R8 ;  /* 0x0000001207087224 */ /* 0x000fe400078e0208 */
[----:B------:R-:W-:-:S03]  /*4ec0*/  IMAD.HI.U32 R22, R23, R9, RZ ;  /* 0x0000000917167227 */ /* 0x000fc600078e00ff */
[----:B------:R-:W-:-:S05]  /*4ed0*/  IADD3.X R8, PT, PT, RZ, ~R8, RZ, P0, !PT ;  /* 0x80000008ff087210 */ /* 0x000fca00007fe4ff */
[----:B------:R-:W-:Y:S01]  /*4ee0*/  IMAD.WIDE.U32 R26, P0, R23, R8, R22 ;  /* 0x00000008171a7225 */ /* 0x000fe20007800016 */
[----:B------:R-:W-:-:S03]  /*4ef0*/  IADD3 R22, P5, PT, RZ, -R21, RZ ;  /* 0x80000015ff167210 */ /* 0x000fc60007fbe0ff */
[C---:B------:R-:W-:Y:S01]  /*4f00*/  IMAD R20, R7.reuse, R8, RZ ;  /* 0x0000000807147224 */ /* 0x040fe200078e02ff */
[----:B------:R-:W-:Y:S01]  /*4f10*/  SEL R22, R22, R21, !P4 ;  /* 0x0000001516167207 */ /* 0x000fe20006000000 */
[----:B------:R-:W-:-:S04]  /*4f20*/  IMAD.HI.U32 R9, P1, R7, R9, R26 ;  /* 0x0000000907097227 */ /* 0x000fc8000782001a */
[----:B------:R-:W-:Y:S01]  /*4f30*/  IMAD.HI.U32 R8, R7, R8, RZ ;  /* 0x0000000807087227 */ /* 0x000fe200078e00ff */
[----:B------:R-:W-:-:S03]  /*4f40*/  IADD3 R20, P3, PT, R20, R9, RZ ;  /* 0x0000000914147210 */ /* 0x000fc60007f7e0ff */
[----:B------:R-:W-:Y:S01]  /*4f50*/  IMAD.X R9, RZ, RZ, ~R4, P5 ;  /* 0x000000ffff097224 */ /* 0x000fe200028e0e04 */
[----:B------:R-:W-:Y:S01]  /*4f60*/  IADD3.X R8, PT, PT, R8, R7, RZ, P0, !PT ;  /* 0x0000000708087210 */ /* 0x000fe200007fe4ff */
[----:B------:R-:W-:-:S03]  /*4f70*/  IMAD.HI.U32 R26, R20, R22, RZ ;  /* 0x00000016141a7227 */ /* 0x000fc600078e00ff */
[-C--:B------:R-:W-:Y:S01]  /*4f80*/  SEL R9, R9, R4.reuse, !P4 ;  /* 0x0000000409097207 */ /* 0x080fe20006000000 */
[----:B------:R-:W-:Y:S01]  /*4f90*/  IMAD.MOV.U32 R27, RZ, RZ, RZ ;  /* 0x000000ffff1b7224 */ /* 0x000fe200078e00ff */
[----:B------:R-:W-:Y:S02]  /*4fa0*/  IADD3.X R8, PT, PT, RZ, RZ, R8, P3, P1 ;  /* 0x000000ffff087210 */ /* 0x000fe40001fe2408 */
[----:B------:R-:W-:Y:S01]  /*4fb0*/  LOP3.LUT R4, R6, R4, RZ, 0x3c, !PT ;  /* 0x0000000406047212 */ /* 0x000fe200078e3cff */
[----:B------:R-:W-:-:S04]  /*4fc0*/  IMAD.WIDE.U32 R20, R20, R9, R26 ;  /* 0x0000000914147225 */ /* 0x000fc800078e001a */
[C---:B------:R-:W-:Y:S02]  /*4fd0*/  IMAD R7, R8.reuse, R9, RZ ;  /* 0x0000000908077224 */ /* 0x040fe400078e02ff */
[----:B------:R-:W-:-:S04]  /*4fe0*/  IMAD.HI.U32 R20, P0, R8, R22, R20 ;  /* 0x0000001608147227 */ /* 0x000fc80007800014 */
[----:B------:R-:W-:Y:S01]  /*4ff0*/  IMAD.HI.U32 R8, R8, R9, RZ ;  /* 0x0000000908087227 */ /* 0x000fe200078e00ff */
[----:B------:R-:W-:-:S04]  /*5000*/  IADD3 R7, P1, PT, R7, R20, RZ ;  /* 0x0000001407077210 */ /* 0x000fc80007f3e0ff */
[----:B------:R-:W-:Y:S01]  /*5010*/  IADD3.X R8, PT, PT, R8, RZ, RZ, P0, !PT ;  /* 0x000000ff08087210 */ /* 0x000fe200007fe4ff */
[----:B------:R-:W-:-:S04]  /*5020*/  IMAD.WIDE.U32 R26, R7, R18, RZ ;  /* 0x00000012071a7225 */ /* 0x000fc800078e00ff */
[----:B------:R-:W-:Y:S01]  /*5030*/  IMAD.X R8, RZ, RZ, R8, P1 ;  /* 0x000000ffff087224 */ /* 0x000fe200008e0608 */
[----:B------:R-:W-:Y:S01]  /*5040*/  IADD3 R22, P1, PT, -R26, R22, RZ ;  /* 0x000000161a167210 */ /* 0x000fe20007f3e1ff */
[----:B------:R-:W-:-:S03]  /*5050*/  IMAD R20, R7, R19, R27 ;  /* 0x0000001307147224 */ /* 0x000fc600078e021b */
[-C--:B------:R-:W-:Y:S01]  /*5060*/  ISETP.GE.U32.AND P0, PT, R22, R18.reuse, PT ;  /* 0x000000121600720c */ /* 0x080fe20003f06070 */
[----:B------:R-:W-:-:S05]  /*5070*/  IMAD R20, R8, R18, R20 ;  /* 0x0000001208147224 */ /* 0x000fca00078e0214 */
[----:B------:R-:W-:Y:S02]  /*5080*/  IADD3.X R9, PT, PT, ~R20, R9, RZ, P1, !PT ;  /* 0x0000000914097210 */ /* 0x000fe40000ffe5ff */
[----:B------:R-:W-:Y:S02]  /*5090*/  IADD3 R23, P1, PT, R22, -R18, RZ ;  /* 0x8000001216177210 */ /* 0x000fe40007f3e0ff */
[----:B------:R-:W-:Y:S02]  /*50a0*/  ISETP.GE.U32.AND.EX P0, PT, R9, R19, PT, P0 ;  /* 0x000000130900720c */ /* 0x000fe40003f06100 */
[----:B------:R-:W-:Y:S01]  /*50b0*/  IADD3 R20, P3, PT, R7, 0x1, RZ ;  /* 0x0000000107147810 */ /* 0x000fe20007f7e0ff */
[----:B------:R-:W-:Y:S01]  /*50c0*/  IMAD.X R21, R9, 0x1, ~R19, P1 ;  /* 0x0000000109157824 */ /* 0x000fe200008e0e13 */
[----:B------:R-:W-:Y:S02]  /*50d0*/  SEL R22, R23, R22, P0 ;  /* 0x0000001617167207 */ /* 0x000fe40000000000 */
[----:B------:R-:W-:-:S02]  /*50e0*/  IADD3.X R23, PT, PT, RZ, R8, RZ, P3, !PT ;  /* 0x00000008ff177210 */ /* 0x000fc40001ffe4ff */
[----:B------:R-:W-:Y:S02]  /*50f0*/  SEL R20, R20, R7, P0 ;  /* 0x0000000714147207 */ /* 0x000fe40000000000 */
[----:B------:R-:W-:Y:S02]  /*5100*/  SEL R21, R21, R9, P0 ;  /* 0x0000000915157207 */ /* 0x000fe40000000000 */
[----:B------:R-:W-:Y:S02]  /*5110*/  ISETP.GE.U32.AND P1, PT, R22, R18, PT ;  /* 0x000000121600720c */ /* 0x000fe40003f26070 */
[----:B------:R-:W-:Y:S02]  /*5120*/  SEL R23, R23, R8, P0 ;  /* 0x0000000817177207 */ /* 0x000fe40000000000 */
[----:B------:R-:W-:Y:S02]  /*5130*/  IADD3 R7, P3, PT, R20, 0x1, RZ ;  /* 0x0000000114077810 */ /* 0x000fe40007f7e0ff */
[----:B------:R-:W-:-:S02]  /*5140*/  ISETP.GE.U32.AND.EX P0, PT, R21, R19, PT, P1 ;  /* 0x000000131500720c */ /* 0x000fc40003f06110 */
[----:B------:R-:W-:Y:S01]  /*5150*/  ISETP.GE.AND P1, PT, R4, RZ, PT ;  /* 0x000000ff0400720c */ /* 0x000fe20003f26270 */
[----:B------:R-:W-:Y:S01]  /*5160*/  IMAD.X R8, RZ, RZ, R23, P3 ;  /* 0x000000ffff087224 */ /* 0x000fe200018e0617 */
[----:B------:R-:W-:-:S04]  /*5170*/  SEL R7, R7, R20, P0 ;  /* 0x0000001407077207 */ /* 0x000fc80000000000 */
[----:B------:R-:W-:Y:S02]  /*5180*/  SEL R23, R8, R23, P0 ;  /* 0x0000001708177207 */ /* 0x000fe40000000000 */
[----:B------:R-:W-:Y:S02]  /*5190*/  IADD3 R8, P3, PT, RZ, -R7, RZ ;  /* 0x80000007ff087210 */ /* 0x000fe40007f7e0ff */
[----:B------:R-:W-:Y:S01]  /*51a0*/  ISETP.NE.U32.AND P0, PT, R5, RZ, PT ;  /* 0x000000ff0500720c */ /* 0x000fe20003f05070 */
[----:B------:R-:W-:Y:S01]  /*51b0*/  HFMA2 R5, -RZ, RZ, 0, 0 ;  /* 0x00000000ff057431 */ /* 0x000fe200000001ff */
[-C--:B------:R-:W-:Y:S02]  /*51c0*/  IADD3.X R4, PT, PT, RZ, ~R23.reuse, RZ, P3, !PT ;  /* 0x80000017ff047210 */ /* 0x080fe40001ffe4ff */
[----:B------:R-:W-:Y:S02]  /*51d0*/  ISETP.NE.AND.EX P0, PT, R6, RZ, PT, P0 ;  /* 0x000000ff0600720c */ /* 0x000fe40003f05300 */
[----:B------:R-:W-:-:S02]  /*51e0*/  SEL R4, R4, R23, !P1 ;  /* 0x0000001704047207 */ /* 0x000fc40004800000 */
[----:B------:R-:W-:Y:S02]  /*51f0*/  SEL R8, R8, R7, !P1 ;  /* 0x0000000708087207 */ /* 0x000fe40004800000 */
[----:B------:R-:W-:Y:S01]  /*5200*/  SEL R9, R4, 0xffffffff, P0 ;  /* 0xffffffff04097807 */ /* 0x000fe20000000000 */
[----:B------:R-:W-:Y:S01]  /*5210*/  IMAD.MOV.U32 R4, RZ, RZ, R3 ;  /* 0x000000ffff047224 */ /* 0x000fe200078e0003 */
[----:B------:R-:W-:-:S03]  /*5220*/  SEL R8, R8, 0xffffffff, P0 ;  /* 0xffffffff08087807 */ /* 0x000fc60000000000 */
[----:B------:R-:W-:Y:S05]  /*5230*/  RET.REL.NODEC R4 `(_Z7findallPiS_S_S_S_S_S_S_PS_S_) ;  /* 0xffffffac04707950 */ /* 0x000fea0003c3ffff */
        .weak           $__internal_1_$__cuda_sm20_rem_s64
        .type           $__internal_1_$__cuda_sm20_rem_s64,@function
        .size           $__internal_1_$__cuda_sm20_rem_s64,(.L_x_154 - $__internal_1_$__cuda_sm20_rem_s64)
$__internal_1_$__cuda_sm20_rem_s64:
[----:B------:R-:W-:Y:S02]  /*5240*/  IADD3 R19, P1, PT, RZ, -R4, RZ ;  /* 0x80000004ff137210 */ /* 0x000fe40007f3e0ff */
[----:B------:R-:W-:-:S03]  /*5250*/  ISETP.GE.AND P0, PT, R3, RZ, PT ;  /* 0x000000ff0300720c */ /* 0x000fc60003f06270 */
        /* <DEDUP_REMOVED lines=8> */
[----:B------:R-:W-:Y:S01]  /*52e0*/  IMAD R23, R20, R19, R29 ;  /* 0x0000001314177224 */ /* 0x000fe200078e021d */
[----:B------:R-:W-:-:S03]  /*52f0*/  IADD3 R28, P0, PT, RZ, -R28, RZ ;  /* 0x8000001cff1c7210 */ /* 0x000fc60007f1e0ff */
[----:B------:R-:W-:Y:S02]  /*5300*/  IMAD R23, R21, R18, R23 ;  /* 0x0000001215177224 */ /* 0x000fe400078e0217 */
[----:B------:R-:W-:-:S04]  /*5310*/  IMAD.HI.U32 R22, R20, R28, RZ ;  /* 0x0000001c14167227 */ /* 0x000fc800078e00ff */
[----:B------:R-:W-:Y:S01]  /*5320*/  IMAD.X R27, RZ, RZ, ~R23, P0 ;  /* 0x000000ffff1b7224 */ /* 0x000fe200000e0e17 */
[----:B------:R-:W-:-:S03]  /*5330*/  MOV R23, R20 ;  /* 0x0000001400177202 */ /* 0x000fc60000000f00 */
[----:B------:R-:W-:-:S04]  /*5340*/  IMAD.WIDE.U32 R22, P0, R20, R27, R22 ;  /* 0x0000001b14167225 */ /* 0x000fc80007800016 */
[----:B------:R-:W-:Y:S01]  /*5350*/  IMAD.HI.U32 R22, P1, R21, R28, R22 ;  /* 0x0000001c15167227 */ /* 0x000fe20007820016 */
[----:B------:R-:W-:-:S03]  /*5360*/  IADD3 R28, P4, PT, RZ, -R5, RZ ;  /* 0x80000005ff1c7210 */ /* 0x000fc60007f9e0ff */
[CC--:B------:R-:W-:Y:S02]  /*5370*/  IMAD R23, R21.reuse, R27.reuse, RZ ;  /* 0x0000001b15177224 */ /* 0x0c0fe400078e02ff */
[----:B------:R-:W-:-:S03]  /*5380*/  IMAD.HI.U32 R27, R21, R27, RZ ;  /* 0x0000001b151b7227 */ /* 0x000fc600078e00ff */
[----:B------:R-:W-:Y:S01]  /*5390*/  IADD3 R23, P2, PT, R23, R22, RZ ;  /* 0x0000001617177210 */ /* 0x000fe20007f5e0ff */
[----:B------:R-:W-:-:S04]  /*53a0*/  IMAD.X R27, R27, 0x1, R21, P0 ;  /* 0x000000011b1b7824 */ /* 0x000fc800000e0615 */
[C---:B------:R-:W-:Y:S01]  /*53b0*/  IMAD.WIDE.U32 R20, R23.reuse, R18, RZ ;  /* 0x0000001217147225 */ /* 0x040fe200078e00ff */
[----:B------:R-:W-:Y:S02]  /*53c0*/  IADD3.X R27, PT, PT, RZ, RZ, R27, P2, P1 ;  /* 0x000000ffff1b7210 */ /* 0x000fe400017e241b */
[----:B------:R-:W-:Y:S01]  /*53d0*/  ISETP.GE.AND P1, PT, R26, RZ, PT ;  /* 0x000000ff1a00720c */ /* 0x000fe20003f26270 */
[----:B------:R-:W-:Y:S01]  /*53e0*/  IMAD R22, R23, R19, R21 ;  /* 0x0000001317167224 */ /* 0x000fe200078e0215 */
[----:B------:R-:W-:Y:S02]  /*53f0*/  IADD3 R21, P0, PT, RZ, -R20, RZ ;  /* 0x80000014ff157210 */ /* 0x000fe40007f1e0ff */
[----:B------:R-:W-:Y:S01]  /*5400*/  SEL R5, R28, R5, !P1 ;  /* 0x000000051c057207 */ /* 0x000fe20004800000 */
[----:B------:R-:W-:Y:S02]  /*5410*/  IMAD R20, R27, R18, R22 ;  /* 0x000000121b147224 */ /* 0x000fe400078e0216 */
[----:B------:R-:W-:-:S03]  /*5420*/  IMAD.HI.U32 R22, R23, R21, RZ ;  /* 0x0000001517167227 */ /* 0x000fc600078e00ff */
[----:B------:R-:W-:-:S05]  /*5430*/  IADD3.X R20, PT, PT, RZ, ~R20, RZ, P0, !PT ;  /* 0x80000014ff147210 */ /* 0x000fca00007fe4ff */
[----:B------:R-:W-:-:S04]  /*5440*/  IMAD.WIDE.U32 R22, P0, R23, R20, R22 ;  /* 0x0000001417167225 */ /* 0x000fc80007800016 */
[----:B------:R-:W-:-:S04]  /*5450*/  IMAD.HI.U32 R28, R27, R20, RZ ;  /* 0x000000141b1c7227 */ /* 0x000fc800078e00ff */
[----:B------:R-:W-:-:S04]  /*5460*/  IMAD.HI.U32 R22, P2, R27, R21, R22 ;  /* 0x000000151b167227 */ /* 0x000fc80007840016 */
[----:B------:R-:W-:Y:S01]  /*5470*/  IMAD R21, R27, R20, RZ ;  /* 0x000000141b157224 */ /* 0x000fe200078e02ff */
[----:B------:R-:W-:Y:S01]  /*5480*/  IADD3.X R27, PT, PT, R28, R27, RZ, P0, !PT ;  /* 0x0000001b1c1b7210 */ /* 0x000fe200007fe4ff */
[----:B------:R-:W-:-:S03]  /*5490*/  IMAD.X R23, RZ, RZ, ~R26, P4 ;  /* 0x000000ffff177224 */ /* 0x000fc600020e0e1a */
[----:B------:R-:W-:Y:S01]  /*54a0*/  IADD3 R22, P3, PT, R21, R22, RZ ;  /* 0x0000001615167210 */ /* 0x000fe20007f7e0ff */
[----:B------:R-:W-:Y:S01]  /*54b0*/  IMAD.MOV.U32 R21, RZ, RZ, RZ ;  /* 0x000000ffff157224 */ /* 0x000fe200078e00ff */
[----:B------:R-:W-:-:S03]  /*54c0*/  SEL R23, R23, R26, !P1 ;  /* 0x0000001a17177207 */ /* 0x000fc60004800000 */
[----:B------:R-:W-:-:S04]  /*54d0*/  IMAD.HI.U32 R20, R22, R5, RZ ;  /* 0x0000000516147227 */ /* 0x000fc800078e00ff */
[----:B------:R-:W-:Y:S01]  /*54e0*/  IMAD.WIDE.U32 R20, R22, R23, R20 ;  /* 0x0000001716147225 */ /* 0x000fe200078e0014 */
[----:B------:R-:W-:-:S05]  /*54f0*/  IADD3.X R22, PT, PT, RZ, RZ, R27, P3, P2 ;  /* 0x000000ffff167210 */ /* 0x000fca0001fe441b */
[----:B------:R-:W-:-:S04]  /*5500*/  IMAD.HI.U32 R20, P0, R22, R5, R20 ;  /* 0x0000000516147227 */ /* 0x000fc80007800014 */
[CC--:B------:R-:W-:Y:S02]  /*5510*/  IMAD R27, R22.reuse, R23.reuse, RZ ;  /* 0x00000017161b7224 */ /* 0x0c0fe400078e02ff */
[----:B------:R-:W-:-:S03]  /*5520*/  IMAD.HI.U32 R22, R22, R23, RZ ;  /* 0x0000001716167227 */ /* 0x000fc600078e00ff */
[----:B------:R-:W-:Y:S02]  /*5530*/  IADD3 R27, P2, PT, R27, R20, RZ ;  /* 0x000000141b1b7210 */ /* 0x000fe40007f5e0ff */
[----:B------:R-:W-:-:S03]  /*5540*/  IADD3.X R22, PT, PT, R22, RZ, RZ, P0, !PT ;  /* 0x000000ff16167210 */ /* 0x000fc600007fe4ff */
        /* <DEDUP_REMOVED lines=8> */
[----:B------:R-:W-:-:S03]  /*55d0*/  ISETP.GE.U32.AND.EX P0, PT, R27, R19, PT, P0 ;  /* 0x000000131b00720c */ /* 0x000fc60003f06100 */
[----:B------:R-:W-:Y:S01]  /*55e0*/  IMAD.X R23, R27, 0x1, ~R19, P2 ;  /* 0x000000011b177824 */ /* 0x000fe200010e0e13 */
[----:B------:R-:W-:-:S04]  /*55f0*/  SEL R21, R21, R5, P0 ;  /* 0x0000000515157207 */ /* 0x000fc80000000000 */
[----:B------:R-:W-:Y:S02]  /*5600*/  SEL R23, R23, R27, P0 ;  /* 0x0000001b17177207 */ /* 0x000fe40000000000 */
[CC--:B------:R-:W-:Y:S02]  /*5610*/  ISETP.GE.U32.AND P0, PT, R21.reuse, R18.reuse, PT ;  /* 0x000000121500720c */ /* 0x0c0fe40003f06070 */
[----:B------:R-:W-:Y:S02]  /*5620*/  IADD3 R5, P2, PT, R21, -R18, RZ ;  /* 0x8000001215057210 */ /* 0x000fe40007f5e0ff */
[CC--:B------:R-:W-:Y:S02]  /*5630*/  ISETP.GE.U32.AND.EX P0, PT, R23.reuse, R19.reuse, PT, P0 ;  /* 0x000000131700720c */ /* 0x0c0fe40003f06100 */
[----:B------:R-:W-:Y:S02]  /*5640*/  IADD3.X R18, PT, PT, R23, ~R19, RZ, P2, !PT ;  /* 0x8000001317127210 */ /* 0x000fe400017fe4ff */
[----:B------:R-:W-:-:S02]  /*5650*/  SEL R5, R5, R21, P0 ;  /* 0x0000001505057207 */ /* 0x000fc40000000000 */
[----:B------:R-:W-:Y:S02]  /*5660*/  SEL R18, R18, R23, P0 ;  /* 0x0000001712127207 */ /* 0x000fe40000000000 */
[-C--:B------:R-:W-:Y:S02]  /*5670*/  IADD3 R20, P2, PT, RZ, -R5.reuse, RZ ;  /* 0x80000005ff147210 */ /* 0x080fe40007f5e0ff */
[----:B------:R-:W-:Y:S02]  /*5680*/  ISETP.NE.U32.AND P0, PT, R4, RZ, PT ;  /* 0x000000ff0400720c */ /* 0x000fe40003f05070 */
[----:B------:R-:W-:Y:S01]  /*5690*/  SEL R4, R20, R5, !P1 ;  /* 0x0000000514047207 */ /* 0x000fe20004800000 */
[----:B------:R-:W-:Y:S01]  /*56a0*/  IMAD.X R19, RZ, RZ, ~R18, P2 ;  /* 0x000000ffff137224 */ /* 0x000fe200010e0e12 */
[----:B------:R-:W-:Y:S01]  /*56b0*/  ISETP.NE.AND.EX P0, PT, R3, RZ, PT, P0 ;  /* 0x000000ff0300720c */ /* 0x000fe20003f05300 */
[----:B------:R-:W-:-:S03]  /*56c0*/  HFMA2 R3, -RZ, RZ, 0, 0 ;  /* 0x00000000ff037431 */ /* 0x000fc600000001ff */
[----:B------:R-:W-:Y:S02]  /*56d0*/  SEL R5, R19, R18, !P1 ;  /* 0x0000001213057207 */ /* 0x000fe40004800000 */
[----:B------:R-:W-:Y:S02]  /*56e0*/  SEL R4, R4, 0xffffffff, P0 ;  /* 0xffffffff04047807 */ /* 0x000fe40000000000 */
[----:B------:R-:W-:Y:S01]  /*56f0*/  SEL R5, R5, 0xffffffff, P0 ;  /* 0xffffffff05057807 */ /* 0x000fe20000000000 */
[----:B------:R-:W-:Y:S06]  /*5700*/  RET.REL.NODEC R2 `(_Z7findallPiS_S_S_S_S_S_S_PS_S_) ;  /* 0xffffffa8023c7950 */ /* 0x000fec0003c3ffff */
.L_x_108:
        /* <DEDUP_REMOVED lines=15> */
.L_x_154:


//--------------------- .text._Z9checkpermPbPiS0_S0_S0_S0_S0_ --------------------------
	.section	.text._Z9checkpermPbPiS0_S0_S0_S0_S0_,"ax",@progbits
	.align	128
        .global         _Z9checkpermPbPiS0_S0_S0_S0_S0_
        .type           _Z9checkpermPbPiS0_S0_S0_S0_S0_,@function
        .size           _Z9checkpermPbPiS0_S0_S0_S0_S0_,(.L_x_158 - _Z9checkpermPbPiS0_S0_S0_S0_S0_)
        .other          _Z9checkpermPbPiS0_S0_S0_S0_S0_,@"STO_CUDA_ENTRY STV_DEFAULT"
_Z9checkpermPbPiS0_S0_S0_S0_S0_:
.text._Z9checkpermPbPiS0_S0_S0_S0_S0_:
[----:B------:R-:W-:Y:S08]  /*0000*/  LDC R1, c[0x0][0x37c] ;  /* 0x0000df00ff017b82 */ /* 0x000ff00000000800 */
[----:B------:R-:W0:Y:S01]  /*0010*/  LDC.64 R2, c[0x0][0x390] ;  /* 0x0000e400ff027b82 */ /* 0x000e220000000a00 */
[----:B------:R-:W0:Y:S02]  /*0020*/  LDCU.64 UR4, c[0x0][0x358] ;  /* 0x00006b00ff0477ac */ /* 0x000e240008000a00 */
[----:B0-----:R-:W2:Y:S01]  /*0030*/  LDG.E R2, desc[UR4][R2.64] ;  /* 0x0000000402027981 */ /* 0x001ea2000c1e1900 */
[----:B------:R-:W0:Y:S04]  /*0040*/  LDCU UR6, c[0x0][0x364] ;  /* 0x00006c80ff0677ac */ /* 0x000e280008000800 */
[----:B------:R-:W1:Y:S01]  /*0050*/  S2UR UR8, SR_CTAID.X ;  /* 0x00000000000879c3 */ /* 0x000e620000002500 */
[----:B------:R-:W1:Y:S01]  /*0060*/  S2R R9, SR_CTAID.Y ;  /* 0x0000000000097919 */ /* 0x000e620000002600 */
[----:B------:R-:W3:Y:S01]  /*0070*/  LDCU UR7, c[0x0][0x360] ;  /* 0x00006c00ff0777ac */ /* 0x000ee20008000800 */
[----:B------:R-:W3:Y:S05]  /*0080*/  S2R R5, SR_TID.X ;  /* 0x0000000000057919 */ /* 0x000eea0000002100 */
[----:B------:R-:W1:Y:S01]  /*0090*/  LDC R0, c[0x0][0x374] ;  /* 0x0000dd00ff007b82 */ /* 0x000e620000000800 */
[----:B------:R-:W0:Y:S01]  /*00a0*/  S2R R7, SR_TID.Y ;  /* 0x0000000000077919 */ /* 0x000e220000002200 */
[----:B-1----:R-:W-:-:S04]  /*00b0*/  IMAD R0, R0, UR8, R9 ;  /* 0x0000000800007c24 */ /* 0x002fc8000f8e0209 */
[----:B---3--:R-:W-:-:S04]  /*00c0*/  IMAD R0, R0, UR7, R5 ;  /* 0x0000000700007c24 */ /* 0x008fc8000f8e0205 */
[----:B0-----:R-:W-:-:S05]  /*00d0*/  IMAD R7, R0, UR6, R7 ;  /* 0x0000000600077c24 */ /* 0x001fca000f8e0207 */
[----:B--2---:R-:W-:-:S13]  /*00e0*/  ISETP.GE.AND P0, PT, R7, R2, PT ;  /* 0x000000020700720c */ /* 0x004fda0003f06270 */
[----:B------:R-:W-:Y:S05]  /*00f0*/  @P0 EXIT ;  /* 0x000000000000094d */ /* 0x000fea0003800000 */
[----:B------:R-:W0:Y:S08]  /*0100*/  LDC.64 R2, c[0x0][0x3a0] ;  /* 0x0000e800ff027b82 */ /* 0x000e300000000a00 */
[----:B------:R-:W1:Y:S01]  /*0110*/  LDC.64 R4, c[0x0][0x388] ;  /* 0x0000e200ff047b82 */ /* 0x000e620000000a00 */
[----:B0-----:R-:W-:-:S05]  /*0120*/  IMAD.WIDE R2, R7, 0x4, R2 ;  /* 0x0000000407027825 */ /* 0x001fca00078e0202 */
[----:B------:R-:W2:Y:S04]  /*0130*/  LDG.E R0, desc[UR4][R2.64+0x4] ;  /* 0x0000040402007981 */ /* 0x000ea8000c1e1900 */
[----:B------:R-:W2:Y:S01]  /*0140*/  LDG.E R9, desc[UR4][R2.64] ;  /* 0x0000000402097981 */ /* 0x000ea2000c1e1900 */
[----:B-1----:R-:W-:Y:S02]  /*0150*/  IMAD.WIDE R4, R7, 0x4, R4 ;  /* 0x0000000407047825 */ /* 0x002fe400078e0204 */
[----:B------:R-:W0:Y:S04]  /*0160*/  LDC.64 R6, c[0x0][0x3a8] ;  /* 0x0000ea00ff067b82 */ /* 0x000e280000000a00 */
[----:B------:R-:W0:Y:S01]  /*0170*/  LDG.E R5, desc[UR4][R4.64] ;  /* 0x0000000404057981 */ /* 0x000e22000c1e1900 */
[----:B--2---:R-:W-:Y:S01]  /*0180*/  ISETP.GE.AND P0, PT, R9, R0, PT ;  /* 0x000000000900720c */ /* 0x004fe20003f06270 */
[----:B0-----:R-:W-:-:S12]  /*0190*/  IMAD.WIDE R6, R5, 0x4, R6 ;  /* 0x0000000405067825 */ /* 0x001fd800078e0206 */
[----:B------:R-:W-:Y:S05]  /*01a0*/  @P0 EXIT ;  /* 0x000000000000094d */ /* 0x000fea0003800000 */
[----:B------:R-:W2:Y:S04]  /*01b0*/  LDG.E R8, desc[UR4][R6.64+0x4] ;  /* 0x0000040406087981 */ /* 0x000ea8000c1e1900 */
[----:B------:R-:W2:Y:S02]  /*01c0*/  LDG.E R11, desc[UR4][R6.64] ;  /* 0x00000004060b7981 */ /* 0x000ea4000c1e1900 */
[----:B--2---:R-:W-:-:S13]  /*01d0*/  ISETP.GE.AND P0, PT, R11, R8, PT ;  /* 0x000000080b00720c */ /* 0x004fda0003f06270 */
[----:B------:R-:W-:Y:S05]  /*01e0*/  @P0 BRA `(.L_x_109) ;  /* 0x0000000000400947 */ /* 0x000fea0003800000 */
.L_x_113:
[----:B0-----:R-:W0:Y:S08]  /*01f0*/  LDC.64 R2, c[0x0][0x398] ;  /* 0x0000e600ff027b82 */ /* 0x001e300000000a00 */
[----:B------:R-:W1:Y:S08]  /*0200*/  LDC.64 R4, c[0x0][0x388] ;  /* 0x0000e200ff047b82 */ /* 0x000e700000000a00 */
[----:B------:R-:W2:Y:S01]  /*0210*/  LDC.64 R6, c[0x0][0x3b0] ;  /* 0x0000ec00ff067b82 */ /* 0x000ea20000000a00 */
[----:B0-----:R-:W-:-:S06]  /*0220*/  IMAD.WIDE R2, R9, 0x4, R2 ;  /* 0x0000000409027825 */ /* 0x001fcc00078e0202 */
[----:B------:R-:W1:Y:S02]  /*0230*/  LDG.E R3, desc[UR4][R2.64] ;  /* 0x0000000402037981 */ /* 0x000e64000c1e1900 */
[----:B-1----:R-:W-:-:S06]  /*0240*/  IMAD.WIDE R4, R3, 0x4, R4 ;  /* 0x0000000403047825 */ /* 0x002fcc00078e0204 */
[----:B------:R0:W5:Y:S01]  /*0250*/  LDG.E R5, desc[UR4][R4.64] ;  /* 0x0000000404057981 */ /* 0x000162000c1e1900 */
[----:B------:R-:W-:Y:S01]  /*0260*/  BSSY.RECONVERGENT B0, `(.L_x_110) ;  /* 0x000000c000007945 */ /* 0x000fe20003800200 */
[----:B--2---:R-:W-:-:S07]  /*0270*/  MOV R13, R11 ;  /* 0x0000000b000d7202 */ /* 0x004fce0000000f00 */
.L_x_112:
[----:B------:R-:W-:-:S06]  /*0280*/  IMAD.WIDE R2, R13, 0x4, R6 ;  /* 0x000000040d027825 */ /* 0x000fcc00078e0206 */
[----:B------:R-:W2:Y:S02]  /*0290*/  LDG.E R2, desc[UR4][R2.64] ;  /* 0x0000000402027981 */ /* 0x000ea4000c1e1900 */
[----:B--2--5:R-:W-:-:S13]  /*02a0*/  ISETP.NE.AND P0, PT, R5, R2, PT ;  /* 0x000000020500720c */ /* 0x024fda0003f05270 */
[----:B------:R-:W-:Y:S05]  /*02b0*/  @!P0 BRA `(.L_x_111) ;  /* 0x0000000000188947 */ /* 0x000fea0003800000 */
[----:B------:R-:W-:-:S04]  /*02c0*/  IADD3 R13, PT, PT, R13, 0x1, RZ ;  /* 0x000000010d0d7810 */ /* 0x000fc80007ffe0ff */
[----:B------:R-:W-:-:S13]  /*02d0*/  ISETP.NE.AND P0, PT, R13, R8, PT ;  /* 0x000000080d00720c */ /* 0x000fda0003f05270 */
[----:B------:R-:W-:Y:S05]  /*02e0*/  @P0 BRA `(.L_x_112) ;  /* 0xfffffffc00e40947 */ /* 0x000fea000383ffff */
.L_x_109:
[----:B------:R-:W1:Y:S02]  /*02f0*/  LDC.64 R2, c[0x0][0x380] ;  /* 0x0000e000ff027b82 */ /* 0x000e640000000a00 */
[----:B-1----:R-:W-:Y:S01]  /*0300*/  STG.E.U8 desc[UR4][R2.64], RZ ;  /* 0x000000ff02007986 */ /* 0x002fe2000c101104 */
[----:B------:R-:W-:Y:S05]  /*0310*/  EXIT ;  /* 0x000000000000794d */ /* 0x000fea0003800000 */
.L_x_111:
[----:B------:R-:W-:Y:S05]  /*0320*/  BSYNC.RECONVERGENT B0 ;  /* 0x0000000000007941 */ /* 0x000fea0003800200 */
.L_x_110:
[----:B------:R-:W-:-:S04]  /*0330*/  IADD3 R9, PT, PT, R9, 0x1, RZ ;  /* 0x0000000109097810 */ /* 0x000fc80007ffe0ff */
[----:B------:R-:W-:-:S13]  /*0340*/  ISETP.NE.AND P0, PT, R9, R0, PT ;  /* 0x000000000900720c */ /* 0x000fda0003f05270 */
[----:B------:R-:W-:Y:S05]  /*0350*/  @P0 BRA `(.L_x_113) ;  /* 0xfffffffc00a40947 */ /* 0x000fea000383ffff */
[----:B------:R-:W-:Y:S05]  /*0360*/  EXIT ;  /* 0x000000000000794d */ /* 0x000fea0003800000 */
.L_x_114:
        /* <DEDUP_REMOVED lines=9> */
.L_x_158:


//--------------------- .text._Z9puttolistPiS_S_  --------------------------
	.section	.text._Z9puttolistPiS_S_,"ax",@progbits
	.align	128
        .global         _Z9puttolistPiS_S_
        .type           _Z9puttolistPiS_S_,@function
        .size           _Z9puttolistPiS_S_,(.L_x_159 - _Z9puttolistPiS_S_)
        .other          _Z9puttolistPiS_S_,@"STO_CUDA_ENTRY STV_DEFAULT"
_Z9puttolistPiS_S_:
.text._Z9puttolistPiS_S_:
        /* <DEDUP_REMOVED lines=16> */
[----:B------:R-:W0:Y:S02]  /*0100*/  LDC.64 R2, c[0x0][0x388] ;  /* 0x0000e200ff027b82 */ /* 0x000e240000000a00 */
[----:B0-----:R-:W-:-:S05]  /*0110*/  IMAD.WIDE R2, R5, 0x4, R2 ;  /* 0x0000000405027825 */ /* 0x001fca00078e0202 */
[----:B------:R-:W2:Y:S04]  /*0120*/  LDG.E R7, desc[UR4][R2.64] ;  /* 0x0000000402077981 */ /* 0x000ea8000c1e1900 */
[----:B------:R-:W2:Y:S02]  /*0130*/  LDG.E R0, desc[UR4][R2.64+0x4] ;  /* 0x0000040402007981 */ /* 0x000ea4000c1e1900 */
[----:B--2---:R-:W-:-:S13]  /*0140*/  ISETP.NE.AND P0, PT, R7, R0, PT ;  /* 0x000000000700720c */ /* 0x004fda0003f05270 */
[----:B------:R-:W-:Y:S05]  /*0150*/  @!P0 EXIT ;  /* 0x000000000000894d */ /* 0x000fea0003800000 */
[----:B------:R-:W0:Y:S02]  /*0160*/  LDC.64 R2, c[0x0][0x390] ;  /* 0x0000e400ff027b82 */ /* 0x000e240000000a00 */
[----:B0-----:R-:W-:-:S05]  /*0170*/  IMAD.WIDE R2, R7, 0x4, R2 ;  /* 0x0000000407027825 */ /* 0x001fca00078e0202 */
[----:B------:R-:W-:Y:S01]  /*0180*/  STG.E desc[UR4][R2.64], R5 ;  /* 0x0000000502007986 */ /* 0x000fe2000c101904 */
[----:B------:R-:W-:Y:S05]  /*0190*/  EXIT ;  /* 0x000000000000794d */ /* 0x000fea0003800000 */
.L_x_115:
        /* <DEDUP_REMOVED lines=14> */
.L_x_159:


//--------------------- .text._Z7findcvsiPiS_S_S_S_S_PS_ --------------------------
	.section	.text._Z7findcvsiPiS_S_S_S_S_PS_,"ax",@progbits
	.align	128
        .global         _Z7findcvsiPiS_S_S_S_S_PS_
        .type           _Z7findcvsiPiS_S_S_S_S_PS_,@function
        .size           _Z7findcvsiPiS_S_S_S_S_PS_,(.L_x_155 - _Z7findcvsiPiS_S_S_S_S_PS_)
        .other          _Z7findcvsiPiS_S_S_S_S_PS_,@"STO_CUDA_ENTRY STV_DEFAULT"
_Z7findcvsiPiS_S_S_S_S_PS_:
.text._Z7findcvsiPiS_S_S_S_S_PS_:
[----:B------:R-:W0:Y:S08]  /*0000*/  LDC R1, c[0x0][0x37c] ;  /* 0x0000df00ff017b82 */ /* 0x000e300000000800 */
[----:B------:R-:W1:Y:S01]  /*0010*/  LDC.64 R4, c[0x0][0x390] ;  /* 0x0000e400ff047b82 */ /* 0x000e620000000a00 */
[----:B------:R-:W1:Y:S01]  /*0020*/  LDCU.64 UR36, c[0x0][0x358] ;  /* 0x00006b00ff2477ac */ /* 0x000e620008000a00 */
[----:B0-----:R-:W-:Y:S01]  /*0030*/  VIADD R1, R1, 0xfffffff0 ;  /* 0xfffffff001017836 */ /* 0x001fe20000000000 */
[----:B-1----:R-:W2:Y:S01]  /*0040*/  LDG.E R4, desc[UR36][R4.64] ;  /* 0x0000002404047981 */ /* 0x002ea2000c1e1900 */
        /* <DEDUP_REMOVED lines=12> */
[----:B------:R-:W0:Y:S08]  /*0110*/  LDC R3, c[0x0][0x380] ;  /* 0x0000e000ff037b82 */ /* 0x000e300000000800 */
[----:B------:R-:W0:Y:S08]  /*0120*/  LDC.64 R18, c[0x0][0x3a0] ;  /* 0x0000e800ff127b82 */ /* 0x000e300000000a00 */
[----:B------:R-:W1:Y:S01]  /*0130*/  LDC.64 R22, c[0x0][0x388] ;  /* 0x0000e200ff167b82 */ /* 0x000e620000000a00 */
[----:B0-----:R-:W-:-:S05]  /*0140*/  IMAD.WIDE R18, R3, 0x4, R18 ;  /* 0x0000000403127825 */ /* 0x001fca00078e0212 */
[----:B------:R-:W2:Y:S01]  /*0150*/  LDG.E R0, desc[UR36][R18.64+0x4] ;  /* 0x0000042412007981 */ /* 0x000ea2000c1e1900 */
[----:B-1----:R-:W-:-:S03]  /*0160*/  IMAD.WIDE R22, R2, 0x4, R22 ;  /* 0x0000000402167825 */ /* 0x002fc600078e0216 */
[----:B------:R-:W2:Y:S04]  /*0170*/  LDG.E R3, desc[UR36][R18.64] ;  /* 0x0000002412037981 */ /* 0x000ea8000c1e1900 */
[----:B------:R-:W3:Y:S04]  /*0180*/  LDG.E R5, desc[UR36][R22.64+0x4] ;  /* 0x0000042416057981 */ /* 0x000ee8000c1e1900 */
[----:B------:R-:W3:Y:S01]  /*0190*/  LDG.E R6, desc[UR36][R22.64] ;  /* 0x0000002416067981 */ /* 0x000ee2000c1e1900 */
[----:B--2---:R-:W-:Y:S02]  /*01a0*/  IMAD.IADD R0, R0, 0x1, -R3 ;  /* 0x0000000100007824 */ /* 0x004fe400078e0a03 */
[----:B---3--:R-:W-:-:S05]  /*01b0*/  IMAD.IADD R5, R5, 0x1, -R6 ;  /* 0x0000000105057824 */ /* 0x008fca00078e0a06 */
[----:B------:R-:W-:-:S13]  /*01c0*/  ISETP.GT.AND P0, PT, R0, R5, PT ;  /* 0x000000050000720c */ /* 0x000fda0003f04270 */
[----:B------:R-:W-:Y:S05]  /*01d0*/  @P0 EXIT ;  /* 0x000000000000094d */ /* 0x000fea0003800000 */
[----:B------:R-:W-:Y:S02]  /*01e0*/  MOV R0, 0x158 ;  /* 0x0000015800007802 */ /* 0x000fe40000000f00 */
[----:B------:R-:W-:Y:S02]  /*01f0*/  SHF.R.S32.HI R5, RZ, 0x1f, R4 ;  /* 0x0000001fff057819 */ /* 0x000fe40000011404 */
[----:B------:R0:W1:Y:S05]  /*0200*/  LDC.64 R6, c[0x4][R0] ;  /* 0x0100000000067b82 */ /* 0x00006a0000000a00 */
[----:B------:R-:W-:-:S07]  /*0210*/  LEPC R20, `(.L_x_116) ;  /* 0x000000001014794e */ /* 0x000fce0000000000 */
[----:B01----:R-:W-:Y:S05]  /*0220*/  CALL.ABS.NOINC R6 ;  /* 0x0000000006007343 */ /* 0x003fea0003c00000 */
.L_x_116:
[----:B------:R-:W0:Y:S02]  /*0230*/  LDC.64 R6, c[0x0][0x390] ;  /* 0x0000e400ff067b82 */ /* 0x000e240000000a00 */
[----:B0-----:R-:W2:Y:S01]  /*0240*/  LDG.E R6, desc[UR36][R6.64] ;  /* 0x0000002406067981 */ /* 0x001ea2000c1e1900 */
[----:B------:R-:W-:Y:S02]  /*0250*/  IMAD.MOV.U32 R17, RZ, RZ, R4 ;  /* 0x000000ffff117224 */ /* 0x000fe400078e0004 */
[----:B------:R-:W-:Y:S01]  /*0260*/  IMAD.MOV.U32 R16, RZ, RZ, R5 ;  /* 0x000000ffff107224 */ /* 0x000fe200078e0005 */
[----:B--2---:R-:W-:-:S13]  /*0270*/  ISETP.NE.AND P0, PT, R6, RZ, PT ;  /* 0x000000ff0600720c */ /* 0x004fda0003f05270 */
[----:B------:R-:W-:Y:S05]  /*0280*/  @!P0 BRA `(.L_x_117) ;  /* 0x0000000000c88947 */ /* 0x000fea0003800000 */
[----:B------:R-:W-:Y:S02]  /*0290*/  ISETP.GT.U32.AND P0, PT, R6, RZ, PT ;  /* 0x000000ff0600720c */ /* 0x000fe40003f04070 */
[----:B------:R-:W-:Y:S02]  /*02a0*/  CS2R R8, SRZ ;  /* 0x0000000000087805 */ /* 0x000fe4000001ff00 */
[----:B------:R-:W-:-:S04]  /*02b0*/  SHF.R.S32.HI R0, RZ, 0x1f, R6 ;  /* 0x0000001fff007819 */ /* 0x000fc80000011406 */
[----:B------:R-:W-:-:S13]  /*02c0*/  ISETP.GT.U32.AND.EX P0, PT, R0, RZ, PT, P0 ;  /* 0x000000ff0000720c */ /* 0x000fda0003f04100 */
[----:B------:R-:W-:Y:S01]  /*02d0*/  @!P0 IADD3 R4, P1, PT, R8, R17, RZ ;  /* 0x0000001108048210 */ /* 0x000fe20007f3e0ff */
[----:B------:R-:W-:-:S04]  /*02e0*/  @!P0 IMAD.MOV.U32 R8, RZ, RZ, 0x1 ;  /* 0x00000001ff088424 */ /* 0x000fc800078e00ff */
[----:B------:R-:W-:Y:S01]  /*02f0*/  @!P0 IMAD.X R5, R9, 0x1, R16, P1 ;  /* 0x0000000109058824 */ /* 0x000fe200008e0610 */
[CC--:B------:R-:W-:Y:S01]  /*0300*/  IADD3 R3, P3, PT, R6.reuse, -R8.reuse, RZ ;  /* 0x8000000806037210 */ /* 0x0c0fe20007f7e0ff */
[----:B------:R-:W-:Y:S01]  /*0310*/  @!P0 IMAD.MOV.U32 R9, RZ, RZ, RZ ;  /* 0x000000ffff098224 */ /* 0x000fe200078e00ff */
[----:B------:R-:W-:Y:S02]  /*0320*/  ISETP.GT.U32.AND P2, PT, R6, R8, PT ;  /* 0x000000080600720c */ /* 0x000fe40003f44070 */
[----:B------:R-:W-:Y:S01]  /*0330*/  ISETP.LE.U32.AND P1, PT, R3, 0x3, PT ;  /* 0x000000030300780c */ /* 0x000fe20003f23070 */
[C---:B------:R-:W-:Y:S01]  /*0340*/  IMAD.X R3, R0.reuse, 0x1, ~R9, P3 ;  /* 0x0000000100037824 */ /* 0x040fe200018e0e09 */
[----:B------:R0:W-:Y:S01]  /*0350*/  @!P0 ST.E.U8 desc[UR36][R4.64], RZ ;  /* 0x000000ff04008985 */ /* 0x0001e2000c101124 */
[----:B------:R-:W-:-:S04]  /*0360*/  ISETP.GT.U32.AND.EX P2, PT, R0, R9, PT, P2 ;  /* 0x000000090000720c */ /* 0x000fc80003f44120 */
[----:B------:R-:W-:-:S13]  /*0370*/  ISETP.LE.U32.OR.EX P1, PT, R3, RZ, !P2, P1 ;  /* 0x000000ff0300720c */ /* 0x000fda0005723510 */
[----:B0-----:R-:W-:Y:S05]  /*0380*/  @P1 BRA `(.L_x_118) ;  /* 0x0000000000401947 */ /* 0x001fea0003800000 */
[----:B------:R-:W-:Y:S01]  /*0390*/  IADD3 R3, P1, PT, R6, -0x3, RZ ;  /* 0xfffffffd06037810 */ /* 0x000fe20007f3e0ff */
[----:B------:R-:W-:Y:S01]  /*03a0*/  BSSY.RECONVERGENT B0, `(.L_x_118) ;  /* 0x000000e000007945 */ /* 0x000fe20003800200 */
[----:B------:R-:W-:Y:S02]  /*03b0*/  PLOP3.LUT P0, PT, PT, PT, PT, 0x8, 0x80 ;  /* 0x000000000080781c */ /* 0x000fe40003f0e170 */
[----:B------:R-:W-:-:S11]  /*03c0*/  IADD3.X R7, PT, PT, R0, -0x1, RZ, P1, !PT ;  /* 0xffffffff00077810 */ /* 0x000fd60000ffe4ff */
.L_x_119:
[C---:B0-----:R-:W-:Y:S02]  /*03d0*/  IADD3 R4, P1, PT, R8.reuse, R17, RZ ;  /* 0x0000001108047210 */ /* 0x041fe40007f3e0ff */
[----:B------:R-:W-:-:S03]  /*03e0*/  IADD3 R8, P2, PT, R8, 0x4, RZ ;  /* 0x0000000408087810 */ /* 0x000fc60007f5e0ff */
[----:B------:R-:W-:Y:S01]  /*03f0*/  IMAD.X R5, R9, 0x1, R16, P1 ;  /* 0x0000000109057824 */ /* 0x000fe200008e0610 */
[----:B------:R-:W-:Y:S01]  /*0400*/  ISETP.GE.U32.AND P1, PT, R8, R3, PT ;  /* 0x000000030800720c */ /* 0x000fe20003f26070 */
[----:B------:R-:W-:-:S03]  /*0410*/  IMAD.X R9, RZ, RZ, R9, P2 ;  /* 0x000000ffff097224 */ /* 0x000fc600010e0609 */
[----:B------:R0:W-:Y:S02]  /*0420*/  ST.E.U8 desc[UR36][R4.64], RZ ;  /* 0x000000ff04007985 */ /* 0x0001e4000c101124 */
[----:B------:R-:W-:Y:S02]  /*0430*/  ISETP.GE.U32.AND.EX P1, PT, R9, R7, PT, P1 ;  /* 0x000000070900720c */ /* 0x000fe40003f26110 */
[----:B------:R0:W-:Y:S04]  /*0440*/  ST.E.U8 desc[UR36][R4.64+0x1], RZ ;  /* 0x000001ff04007985 */ /* 0x0001e8000c101124 */
[----:B------:R0:W-:Y:S04]  /*0450*/  ST.E.U8 desc[UR36][R4.64+0x2], RZ ;  /* 0x000002ff04007985 */ /* 0x0001e8000c101124 */
[----:B------:R0:W-:Y:S03]  /*0460*/  ST.E.U8 desc[UR36][R4.64+0x3], RZ ;  /* 0x000003ff04007985 */ /* 0x0001e6000c101124 */
[----:B------:R-:W-:Y:S05]  /*0470*/  @!P1 BRA `(.L_x_119) ;  /* 0xfffffffc00d49947 */ /* 0x000fea000383ffff */
[----:B------:R-:W-:Y:S05]  /*0480*/  BSYNC.RECONVERGENT B0 ;  /* 0x0000000000007941 */ /* 0x000fea0003800200 */
.L_x_118:
[CC--:B------:R-:W-:Y:S02]  /*0490*/  IADD3 R3, P3, PT, R6.reuse, -R8.reuse, RZ ;  /* 0x8000000806037210 */ /* 0x0c0fe40007f7e0ff */
[----:B------:R-:W-:Y:S02]  /*04a0*/  ISETP.GT.U32.AND P2, PT, R6, R8, PT ;  /* 0x000000080600720c */ /* 0x000fe40003f44070 */
[----:B------:R-:W-:Y:S01]  /*04b0*/  ISETP.LE.U32.AND P1, PT, R3, 0x1, PT ;  /* 0x000000010300780c */ /* 0x000fe20003f23070 */
[C---:B------:R-:W-:Y:S01]  /*04c0*/  IMAD.X R3, R0.reuse, 0x1, ~R9, P3 ;  /* 0x0000000100037824 */ /* 0x040fe200018e0e09 */
[----:B------:R-:W-:-:S04]  /*04d0*/  ISETP.GT.U32.AND.EX P2, PT, R0, R9, PT, P2 ;  /* 0x000000090000720c */ /* 0x000fc80003f44120 */
[----:B------:R-:W-:-:S13]  /*04e0*/  ISETP.LE.U32.OR.EX P1, PT, R3, RZ, !P2, P1 ;  /* 0x000000ff0300720c */ /* 0x000fda0005723510 */
[C---:B------:R-:W-:Y:S02]  /*04f0*/  @!P1 IADD3 R10, P2, PT, R8.reuse, R17, RZ ;  /* 0x00000011080a9210 */ /* 0x040fe40007f5e0ff */
[----:B------:R-:W-:Y:S02]  /*0500*/  @!P1 IADD3 R8, P3, PT, R8, 0x2, RZ ;  /* 0x0000000208089810 */ /* 0x000fe40007f7e0ff */
[----:B------:R-:W-:Y:S01]  /*0510*/  @!P1 PLOP3.LUT P0, PT, PT, PT, PT, 0x8, 0x80 ;  /* 0x000000000080981c */ /* 0x000fe20003f0e170 */
[----:B------:R-:W-:Y:S01]  /*0520*/  @!P1 IMAD.X R11, R9, 0x1, R16, P2 ;  /* 0x00000001090b9824 */ /* 0x000fe200010e0610 */
[----:B------:R-:W-:Y:S01]  /*0530*/  ISETP.LT.U32.AND P2, PT, R8, R6, PT ;  /* 0x000000060800720c */ /* 0x000fe20003f41070 */
[----:B------:R-:W-:-:S03]  /*0540*/  @!P1 IMAD.X R9, RZ, RZ, R9, P3 ;  /* 0x000000ffff099224 */ /* 0x000fc600018e0609 */
[----:B------:R1:W-:Y:S02]  /*0550*/  @!P1 ST.E.U8 desc[UR36][R10.64], RZ ;  /* 0x000000ff0a009985 */ /* 0x0003e4000c101124 */
[----:B------:R-:W-:Y:S02]  /*0560*/  ISETP.LT.U32.OR.EX P0, PT, R9, R0, P0, P2 ;  /* 0x000000000900720c */ /* 0x000fe40000701520 */
[----:B------:R1:W-:Y:S11]  /*0570*/  @!P1 ST.E.U8 desc[UR36][R10.64+0x1], RZ ;  /* 0x000001ff0a009985 */ /* 0x0003f6000c101124 */
[----:B0-----:R-:W-:-:S05]  /*0580*/  @P0 IADD3 R4, P2, PT, R8, R17, RZ ;  /* 0x0000001108040210 */ /* 0x001fca0007f5e0ff */
[----:B------:R-:W-:-:S05]  /*0590*/  @P0 IMAD.X R5, R9, 0x1, R16, P2 ;  /* 0x0000000109050824 */ /* 0x000fca00010e0610 */
[----:B------:R1:W-:Y:S03]  /*05a0*/  @P0 ST.E.U8 desc[UR36][R4.64], RZ ;  /* 0x000000ff04000985 */ /* 0x0003e6000c101124 */
.L_x_117:
[----:B-1----:R-:W2:Y:S01]  /*05b0*/  LDG.E R4, desc[UR36][R18.64] ;  /* 0x0000002412047981 */ /* 0x002ea2000c1e1900 */
[----:B------:R-:W0:Y:S01]  /*05c0*/  LDC.64 R20, c[0x0][0x3b8] ;  /* 0x0000ee00ff147b82 */ /* 0x000e220000000a00 */
[----:B------:R-:W1:Y:S02]  /*05d0*/  LDCU.64 UR6, c[0x0][0x398] ;  /* 0x00007300ff0677ac */ /* 0x000e640008000a00 */
[----:B------:R-:W2:Y:S01]  /*05e0*/  LDG.E R5, desc[UR36][R18.64+0x4] ;  /* 0x0000042412057981 */ /* 0x000ea2000c1e1900 */
[----:B------:R-:W3:Y:S03]  /*05f0*/  LDCU.64 UR8, c[0x0][0x3a8] ;  /* 0x00007500ff0877ac */ /* 0x000ee60008000a00 */
[----:B------:R4:W5:Y:S01]  /*0600*/  LDG.E R8, desc[UR36][R22.64] ;  /* 0x0000002416087981 */ /* 0x000962000c1e1900 */
[----:B------:R-:W4:Y:S03]  /*0610*/  LDCU.64 UR10, c[0x0][0x3b0] ;  /* 0x00007600ff0a77ac */ /* 0x000f260008000a00 */
[----:B------:R0:W5:Y:S01]  /*0620*/  LDG.E R9, desc[UR36][R22.64+0x4] ;  /* 0x0000042416097981 */ /* 0x000162000c1e1900 */
[----:B------:R-:W-:Y:S01]  /*0630*/  IMAD.MOV.U32 R6, RZ, RZ, R17 ;  /* 0x000000ffff067224 */ /* 0x000fe200078e0011 */
[----:B------:R-:W2:Y:S01]  /*0640*/  LDCU UR4, c[0x0][0x380] ;  /* 0x00007000ff0477ac */ /* 0x000ea20008000800 */
[----:B------:R-:W-:-:S02]  /*0650*/  IMAD.MOV.U32 R7, RZ, RZ, R16 ;  /* 0x000000ffff077224 */ /* 0x000fc400078e0010 */
[----:B-1----:R-:W-:Y:S02]  /*0660*/  IMAD.U32 R10, RZ, RZ, UR6 ;  /* 0x00000006ff0a7e24 */ /* 0x002fe4000f8e00ff */
[----:B------:R-:W-:Y:S01]  /*0670*/  IMAD.U32 R11, RZ, RZ, UR7 ;  /* 0x00000007ff0b7e24 */ /* 0x000fe2000f8e00ff */
[----:B---3--:R-:W-:Y:S01]  /*0680*/  MOV R12, UR8 ;  /* 0x00000008000c7c02 */ /* 0x008fe20008000f00 */
[----:B0-----:R0:W-:Y:S01]  /*0690*/  STL.64 [R1+0x8], R20 ;  /* 0x0000081401007387 */ /* 0x0011e20000100a00 */
[----:B------:R-:W-:Y:S02]  /*06a0*/  IMAD.U32 R13, RZ, RZ, UR9 ;  /* 0x00000009ff0d7e24 */ /* 0x000fe4000f8e00ff */
[----:B----4-:R-:W-:Y:S02]  /*06b0*/  IMAD.U32 R14, RZ, RZ, UR10 ;  /* 0x0000000aff0e7e24 */ /* 0x010fe4000f8e00ff */
[----:B------:R-:W-:Y:S01]  /*06c0*/  IMAD.U32 R15, RZ, RZ, UR11 ;  /* 0x0000000bff0f7e24 */ /* 0x000fe2000f8e00ff */
[----:B0-----:R-:W-:Y:S01]  /*06d0*/  MOV R20, 0x730 ;  /* 0x0000073000147802 */ /* 0x001fe20000000f00 */
[----:B------:R-:W-:Y:S01]  /*06e0*/  IMAD.MOV.U32 R21, RZ, RZ, 0x0 ;  /* 0x00000000ff157424 */ /* 0x000fe200078e00ff */
[----:B--2---:R0:W-:Y:S02]  /*06f0*/  STL.64 [R1], R4 ;  /* 0x0000000401007387 */ /* 0x0041e40000100a00 */
[----:B0-----:R-:W-:-:S02]  /*0700*/  IMAD.MOV.U32 R5, RZ, RZ, 0x1 ;  /* 0x00000001ff057424 */ /* 0x001fc400078e00ff */
[----:B------:R-:W-:-:S07]  /*0710*/  IMAD.U32 R4, RZ, RZ, UR4 ;  /* 0x00000004ff047e24 */ /* 0x000fce000f8e00ff */
[----:B-----5:R-:W-:Y:S05]  /*0720*/  CALL.REL.NOINC `($_Z7findcvsiPiS_S_S_S_S_PS_$_Z8chechalliPbiiiPiS0_S0_iiPS0_) ;  /* 0x00000000004c7944 */ /* 0x020fea0003c00000 */
[----:B------:R-:W-:Y:S01]  /*0730*/  PRMT R0, R4, 0x9910, RZ ;  /* 0x0000991004007816 */ /* 0x000fe200000000ff */
[----:B------:R-:W0:Y:S03]  /*0740*/  LDC.64 R6, c[0x0][0x3b0] ;  /* 0x0000ec00ff067b82 */ /* 0x000e260000000a00 */
[----:B------:R-:W-:-:S05]  /*0750*/  ISETP.NE.AND P0, PT, R0, RZ, PT ;  /* 0x000000ff0000720c */ /* 0x000fca0003f05270 */
[----:B------:R-:W1:Y:S08]  /*0760*/  LDC.64 R8, c[0x0][0x3b8] ;  /* 0x0000ee00ff087b82 */ /* 0x000e700000000a00 */
[----:B------:R-:W0:Y:S02]  /*0770*/  @P0 LDC R3, c[0x0][0x380] ;  /* 0x0000e000ff030b82 */ /* 0x000e240000000800 */
[----:B0-----:R-:W-:-:S06]  /*0780*/  @P0 IMAD.WIDE R6, R3, 0x4, R6 ;  /* 0x0000000403060825 */ /* 0x001fcc00078e0206 */
[----:B------:R-:W1:Y:S02]  /*0790*/  @P0 LDG.E R7, desc[UR36][R6.64] ;  /* 0x0000002406070981 */ /* 0x000e64000c1e1900 */
[----:B-1----:R-:W-:-:S06]  /*07a0*/  @P0 IMAD.WIDE R8, R7, 0x8, R8 ;  /* 0x0000000807080825 */ /* 0x002fcc00078e0208 */
[----:B------:R-:W2:Y:S01]  /*07b0*/  @P0 LDG.E.64 R8, desc[UR36][R8.64] ;  /* 0x0000002408080981 */ /* 0x000ea2000c1e1b00 */
[----:B------:R-:W-:Y:S01]  /*07c0*/  @P0 IMAD.MOV.U32 R13, RZ, RZ, 0x1 ;  /* 0x00000001ff0d0424 */ /* 0x000fe200078e00ff */
[----:B------:R-:W-:Y:S01]  /*07d0*/  MOV R0, 0x160 ;  /* 0x0000016000007802 */ /* 0x000fe20000000f00 */
[----:B------:R-:W-:Y:S02]  /*07e0*/  IMAD.MOV.U32 R5, RZ, RZ, R16 ;  /* 0x000000ffff057224 */ /* 0x000fe400078e0010 */
[----:B------:R-:W-:Y:S01]  /*07f0*/  IMAD.MOV.U32 R4, RZ, RZ, R17 ;  /* 0x000000ffff047224 */ /* 0x000fe200078e0011 */
[----:B------:R0:W1:Y:S01]  /*0800*/  LDC.64 R10, c[0x4][R0] ;  /* 0x01000000000a7b82 */ /* 0x0000620000000a00 */
[----:B--2---:R-:W-:-:S05]  /*0810*/  @P0 IMAD.WIDE R2, R2, 0x4, R8 ;  /* 0x0000000402020825 */ /* 0x004fca00078e0208 */
[----:B-1----:R0:W-:Y:S02]  /*0820*/  @P0 ST.E desc[UR36][R2.64], R13 ;  /* 0x0000000d02000985 */ /* 0x0021e4000c101924 */
[----:B------:R-:W-:-:S07]  /*0830*/  LEPC R20, `(.L_x_120) ;  /* 0x000000001014794e */ /* 0x000fce0000000000 */
[----:B0-----:R-:W-:Y:S05]  /*0840*/  CALL.ABS.NOINC R10 ;  /* 0x000000000a007343 */ /* 0x001fea0003c00000 */
.L_x_120:
[----:B------:R-:W-:Y:S05]  /*0850*/  EXIT ;  /* 0x000000000000794d */ /* 0x000fea0003800000 */
        .type           $_Z7findcvsiPiS_S_S_S_S_PS_$_Z8chechalliPbiiiPiS0_S0_iiPS0_,@function
        .size           $_Z7findcvsiPiS_S_S_S_S_PS_$_Z8chechalliPbiiiPiS0_S0_iiPS0_,(.L_x_155 - $_Z7findcvsiPiS_S_S_S_S_PS_$_Z8chechalliPbiiiPiS0_S0_iiPS0_)
$_Z7findcvsiPiS_S_S_S_S_PS_$_Z8chechalliPbiiiPiS0_S0_iiPS0_:
[----:B------:R-:W-:-:S05]  /*0860*/  VIADD R1, R1, 0xffffff78 ;  /* 0xffffff7801017836 */ /* 0x000fca0000000000 */
[----:B------:R-:W-:Y:S04]  /*0870*/  STL [R1+0x80], R55 ;  /* 0x0000803701007387 */ /* 0x000fe80000100800 */
        /* <DEDUP_REMOVED lines=15> */
[----:B------:R0:W-:Y:S04]  /*0970*/  STL [R1+0x48], R29 ;  /* 0x0000481d01007387 */ /* 0x0001e80000100800 */
[----:B------:R1:W-:Y:S04]  /*0980*/  STL [R1+0x44], R28 ;  /* 0x0000441c01007387 */ /* 0x0003e80000100800 */
[----:B------:R2:W-:Y:S01]  /*0990*/  STL [R1+0x70], R47 ;  /* 0x0000702f01007387 */ /* 0x0005e20000100800 */
[----:B0-----:R-:W0:Y:S05]  /*09a0*/  BMOV.32.CLEAR R29, B7 ;  /* 0x00000000071d7355 */ /* 0x001e2a0000100000 */
[----:B-1----:R-:W1:Y:S05]  /*09b0*/  BMOV.32.CLEAR R28, B6 ;  /* 0x00000000061c7355 */ /* 0x002e6a0000100000 */
[----:B------:R3:W-:Y:S01]  /*09c0*/  STL [R1+0x6c], R46 ;  /* 0x00006c2e01007387 */ /* 0x0007e20000100800 */
[----:B--2---:R-:W-:-:S03]  /*09d0*/  IMAD.MOV.U32 R47, RZ, RZ, R11 ;  /* 0x000000ffff2f7224 */ /* 0x004fc600078e000b */
[----:B------:R2:W-:Y:S04]  /*09e0*/  STL [R1+0x68], R45 ;  /* 0x0000682d01007387 */ /* 0x0005e80000100800 */
[----:B------:R4:W-:Y:S01]  /*09f0*/  STL [R1+0x64], R44 ;  /* 0x0000642c01007387 */ /* 0x0009e20000100800 */
[----:B---3--:R-:W-:-:S03]  /*0a00*/  IMAD.MOV.U32 R46, RZ, RZ, R10 ;  /* 0x000000ffff2e7224 */ /* 0x008fc600078e000a */
[----:B------:R3:W-:Y:S01]  /*0a10*/  STL [R1+0x60], R39 ;  /* 0x0000602701007387 */ /* 0x0007e20000100800 */
[----:B--2---:R-:W-:-:S03]  /*0a20*/  IMAD.MOV.U32 R45, RZ, RZ, R13 ;  /* 0x000000ffff2d7224 */ /* 0x004fc600078e000d */
[----:B------:R2:W-:Y:S01]  /*0a30*/  STL [R1+0x5c], R38 ;  /* 0x00005c2601007387 */ /* 0x0005e20000100800 */
[----:B----4-:R-:W-:-:S03]  /*0a40*/  IMAD.MOV.U32 R44, RZ, RZ, R12 ;  /* 0x000000ffff2c7224 */ /* 0x010fc600078e000c */
[----:B------:R4:W-:Y:S01]  /*0a50*/  STL [R1+0x30], R23 ;  /* 0x0000301701007387 */ /* 0x0009e20000100800 */
[----:B---3--:R-:W-:-:S03]  /*0a60*/  IMAD.MOV.U32 R39, RZ, RZ, R15 ;  /* 0x000000ffff277224 */ /* 0x008fc600078e000f */
[----:B------:R3:W-:Y:S01]  /*0a70*/  STL [R1+0x2c], R22 ;  /* 0x00002c1601007387 */ /* 0x0007e20000100800 */
[----:B--2---:R-:W-:-:S03]  /*0a80*/  MOV R38, R14 ;  /* 0x0000000e00267202 */ /* 0x004fc60000000f00 */
[----:B------:R2:W-:Y:S01]  /*0a90*/  STL [R1+0x20], R19 ;  /* 0x0000201301007387 */ /* 0x0005e20000100800 */
[----:B----4-:R-:W-:-:S03]  /*0aa0*/  IMAD.MOV.U32 R23, RZ, RZ, R4 ;  /* 0x000000ffff177224 */ /* 0x010fc600078e0004 */
[----:B------:R4:W-:Y:S01]  /*0ab0*/  STL [R1+0x1c], R18 ;  /* 0x00001c1201007387 */ /* 0x0009e20000100800 */
[----:B---3--:R-:W-:-:S03]  /*0ac0*/  IMAD.MOV.U32 R22, RZ, RZ, R6 ;  /* 0x000000ffff167224 */ /* 0x008fc600078e0006 */
[----:B------:R3:W-:Y:S01]  /*0ad0*/  STL [R1+0x10], R2 ;  /* 0x0000100201007387 */ /* 0x0007e20000100800 */
[----:B--2---:R-:W-:Y:S02]  /*0ae0*/  IMAD.MOV.U32 R19, RZ, RZ, R7 ;  /* 0x000000ffff137224 */ /* 0x004fe400078e0007 */
[----:B----4-:R-:W-:Y:S02]  /*0af0*/  IMAD.MOV.U32 R18, RZ, RZ, R9 ;  /* 0x000000ffff127224 */ /* 0x010fe400078e0009 */
[----:B---3--:R-:W-:Y:S01]  /*0b00*/  IMAD.MOV.U32 R2, RZ, RZ, R5 ;  /* 0x000000ffff027224 */ /* 0x008fe200078e0005 */
[----:B------:R-:W2:Y:S04]  /*0b10*/  LDL R16, [R1+0x88] ;  /* 0x0000880001107983 */ /* 0x000ea80000100800 */
[----:B------:R-:W2:Y:S01]  /*0b20*/  LDL R17, [R1+0x8c] ;  /* 0x00008c0001117983 */ /* 0x000ea20000100800 */
[----:B------:R-:W3:Y:S03]  /*0b30*/  LDC.64 R52, c[0x0][0x358] ;  /* 0x0000d600ff347b82 */ /* 0x000ee60000000a00 */
[----:B------:R4:W5:Y:S01]  /*0b40*/  LDL.64 R54, [R1+0x90] ;  /* 0x0000900001367983 */ /* 0x0009620000100a00 */
[----:B------:R-:W-:Y:S01]  /*0b50*/  BSSY.RECONVERGENT B7, `(.L_x_121) ;  /* 0x0000081000077945 */ /* 0x000fe20003800200 */
[----:B------:R-:W-:-:S02]  /*0b60*/  IMAD.MOV.U32 R27, RZ, RZ, R8 ;  /* 0x000000ffff1b7224 */ /* 0x000fc400078e0008 */
[----:B--2---:R-:W-:-:S05]  /*0b70*/  IMAD.IADD R3, R17, 0x1, -R16 ;  /* 0x0000000111037824 */ /* 0x004fca00078e0a10 */
[----:B------:R-:W-:-:S13]  /*0b80*/  ISETP.NE.AND P0, PT, R2, R3, PT ;  /* 0x000000030200720c */ /* 0x000fda0003f05270 */
[----:B---3--:R-:W-:Y:S01]  /*0b90*/  @!P0 R2UR UR4, R52 ;  /* 0x00000000340482ca */ /* 0x008fe200000e0000 */
[----:B------:R-:W-:Y:S01]  /*0ba0*/  @!P0 IMAD.WIDE R6, R23, 0x4, R38 ;  /* 0x0000000417068825 */ /* 0x000fe200078e0226 */
[----:B------:R-:W-:-:S03]  /*0bb0*/  @!P0 R2UR UR5, R53 ;  /* 0x00000000350582ca */ /* 0x000fc600000e0000 */
[----:B------:R-:W-:-:S10]  /*0bc0*/  @!P0 IMAD.MOV.U32 R3, RZ, RZ, R2 ;  /* 0x000000ffff038224 */ /* 0x000fd400078e0002 */
[----:B------:R4:W5:Y:S01]  /*0bd0*/  @!P0 LDG.E R6, desc[UR4][R6.64] ;  /* 0x0000000406068981 */ /* 0x000962000c1e1900 */
[----:B01----:R-:W-:Y:S05]  /*0be0*/  @!P0 BRA `(.L_x_122) ;  /* 0x0000000000448947 */ /* 0x003fea0003800000 */
[----:B------:R-:W-:Y:S01]  /*0bf0*/  R2UR UR4, R52 ;  /* 0x00000000340472ca */ /* 0x000fe200000e0000 */
[----:B----45:R-:W-:Y:S01]  /*0c00*/  IMAD.WIDE R6, R23, 0x4, R38 ;  /* 0x0000000417067825 */ /* 0x030fe200078e0226 */
[----:B------:R-:W-:-:S13]  /*0c10*/  R2UR UR5, R53 ;  /* 0x00000000350572ca */ /* 0x000fda00000e0000 */
[----:B------:R0:W5:Y:S01]  /*0c20*/  LDG.E R6, desc[UR4][R6.64] ;  /* 0x0000000406067981 */ /* 0x000162000c1e1900 */
[----:B------:R-:W-:-:S07]  /*0c30*/  VIADD R11, R16, 0xffffffff ;  /* 0xffffffff100b7836 */ /* 0x000fce0000000000 */
.L_x_124:
[----:B------:R-:W-:Y:S02]  /*0c40*/  R2UR UR4, R52 ;  /* 0x00000000340472ca */ /* 0x000fe400000e0000 */
[----:B------:R-:W-:Y:S02]  /*0c50*/  R2UR UR5, R53 ;  /* 0x00000000350572ca */ /* 0x000fe400000e0000 */
[----:B------:R-:W-:-:S05]  /*0c60*/  IADD3 R5, PT, PT, R11, R2, RZ ;  /* 0x000000020b057210 */ /* 0x000fca0007ffe0ff */
[----:B------:R-:W-:-:S06]  /*0c70*/  IMAD.WIDE R4, R5, 0x4, R44 ;  /* 0x0000000405047825 */ /* 0x000fcc00078e022c */
[----:B------:R-:W2:Y:S02]  /*0c80*/  LDG.E R5, desc[UR4][R4.64] ;  /* 0x0000000404057981 */ /* 0x000ea4000c1e1900 */
[----:B--2---:R-:W-:-:S06]  /*0c90*/  IMAD.WIDE R8, R5, 0x4, R38 ;  /* 0x0000000405087825 */ /* 0x004fcc00078e0226 */
[----:B------:R-:W2:Y:S02]  /*0ca0*/  LDG.E R9, desc[UR4][R8.64] ;  /* 0x0000000408097981 */ /* 0x000ea4000c1e1900 */
[----:B--2--5:R-:W-:-:S13]  /*0cb0*/  ISETP.GE.AND P0, PT, R9, R6, PT ;  /* 0x000000060900720c */ /* 0x024fda0003f06270 */
[----:B------:R-:W-:Y:S05]  /*0cc0*/  @!P0 BRA `(.L_x_123) ;  /* 0x0000000000b88947 */ /* 0x000fea0003800000 */
[----:B------:R-:W-:-:S05]  /*0cd0*/  VIADD R2, R2, 0x1 ;  /* 0x0000000102027836 */ /* 0x000fca0000000000 */
[----:B------:R-:W-:-:S13]  /*0ce0*/  ISETP.NE.AND P0, PT, R2, R3, PT ;  /* 0x000000030200720c */ /* 0x000fda0003f05270 */
[----:B------:R-:W-:Y:S05]  /*0cf0*/  @P0 BRA `(.L_x_124) ;  /* 0xfffffffc00d00947 */ /* 0x000fea000383ffff */
.L_x_122:
[----:B------:R-:W-:Y:S02]  /*0d00*/  R2UR UR4, R52 ;  /* 0x00000000340472ca */ /* 0x000fe400000e0000 */
[----:B------:R-:W-:Y:S02]  /*0d10*/  R2UR UR5, R53 ;  /* 0x00000000350572ca */ /* 0x000fe400000e0000 */
[----:B------:R-:W-:-:S05]  /*0d20*/  IADD3 R3, PT, PT, R16, -0x1, R3 ;  /* 0xffffffff10037810 */ /* 0x000fca0007ffe003 */
[----:B------:R-:W-:-:S06]  /*0d30*/  IMAD.WIDE R44, R3, 0x4, R44 ;  /* 0x00000004032c7825 */ /* 0x000fcc00078e022c */
[----:B------:R-:W2:Y:S02]  /*0d40*/  LDG.E R45, desc[UR4][R44.64] ;  /* 0x000000042c2d7981 */ /* 0x000ea4000c1e1900 */
[----:B--2---:R-:W-:-:S06]  /*0d50*/  IMAD.WIDE R38, R45, 0x4, R38 ;  /* 0x000000042d267825 */ /* 0x004fcc00078e0226 */
[----:B------:R-:W2:Y:S01]  /*0d60*/  LDG.E R39, desc[UR4][R38.64] ;  /* 0x0000000426277981 */ /* 0x000ea2000c1e1900 */
[----:B------:R-:W-:Y:S01]  /*0d70*/  IMAD.MOV.U32 R26, RZ, RZ, 0x1 ;  /* 0x00000001ff1a7424 */ /* 0x000fe200078e00ff */
[----:B--2--5:R-:W-:-:S13]  /*0d80*/  ISETP.GE.AND P0, PT, R39, R6, PT ;  /* 0x000000062700720c */ /* 0x024fda0003f06270 */
[----:B------:R-:W-:Y:S05]  /*0d90*/  @P0 BRA `(.L_x_125) ;  /* 0x0000000400700947 */ /* 0x000fea0003800000 */
[----:B------:R-:W-:Y:S01]  /*0da0*/  ISETP.GE.AND P0, PT, R27, R18, PT ;  /* 0x000000121b00720c */ /* 0x000fe20003f06270 */
[----:B------:R-:W-:Y:S01]  /*0db0*/  IMAD.WIDE R54, R39, 0x8, R54 ;  /* 0x0000000827367825 */ /* 0x000fe200078e0236 */
[----:B------:R-:W-:-:S11]  /*0dc0*/  PRMT R26, RZ, 0x7610, R26 ;  /* 0x00007610ff1a7816 */ /* 0x000fd6000000001a */
[----:B------:R-:W-:Y:S05]  /*0dd0*/  @P0 BRA `(.L_x_125) ;  /* 0x0000000400600947 */ /* 0x000fea0003800000 */
[----:B------:R-:W-:Y:S01]  /*0de0*/  BSSY.RECONVERGENT B0, `(.L_x_126) ;  /* 0x000001b000007945 */ /* 0x000fe20003800200 */
.L_x_130:
[----:B------:R-:W-:Y:S01]  /*0df0*/  R2UR UR4, R52 ;  /* 0x00000000340472ca */ /* 0x000fe200000e0000 */
[----:B------:R-:W-:Y:S01]  /*0e00*/  IMAD.WIDE R2, R27, 0x4, R46 ;  /* 0x000000041b027825 */ /* 0x000fe200078e022e */
[----:B------:R-:W-:-:S13]  /*0e10*/  R2UR UR5, R53 ;  /* 0x00000000350572ca */ /* 0x000fda00000e0000 */
[----:B0---4-:R-:W2:Y:S02]  /*0e20*/  LDG.E R7, desc[UR4][R2.64] ;  /* 0x0000000402077981 */ /* 0x011ea4000c1e1900 */
[----:B--2---:R-:W-:-:S04]  /*0e30*/  IADD3 R4, P0, PT, R7, R22, RZ ;  /* 0x0000001607047210 */ /* 0x004fc80007f1e0ff */
[----:B------:R-:W-:-:S05]  /*0e40*/  LEA.HI.X.SX32 R5, R7, R19, 0x1, P0 ;  /* 0x0000001307057211 */ /* 0x000fca00000f0eff */
[----:B------:R-:W2:Y:S01]  /*0e50*/  LD.E.U8 R4, desc[UR4][R4.64] ;  /* 0x0000000404047980 */ /* 0x000ea2000c101100 */
[----:B------:R-:W-:Y:S01]  /*0e60*/  BSSY.RELIABLE B1, `(.L_x_127) ;  /* 0x0000011000017945 */ /* 0x000fe20003800100 */
[----:B--2---:R-:W-:-:S13]  /*0e70*/  ISETP.NE.AND P0, PT, R4, RZ, PT ;  /* 0x000000ff0400720c */ /* 0x004fda0003f05270 */
[----:B------:R-:W-:Y:S05]  /*0e80*/  @P0 BRA `(.L_x_128) ;  /* 0x0000000000240947 */ /* 0x000fea0003800000 */
[----:B------:R-:W-:Y:S02]  /*0e90*/  R2UR UR4, R52 ;  /* 0x00000000340472ca */ /* 0x000fe400000e0000 */
[----:B------:R-:W-:-:S13]  /*0ea0*/  R2UR UR5, R53 ;  /* 0x00000000350572ca */ /* 0x000fda00000e0000 */
[----:B------:R-:W2:Y:S02]  /*0eb0*/  LDG.E.64 R2, desc[UR4][R54.64] ;  /* 0x0000000436027981 */ /* 0x000ea4000c1e1b00 */
[----:B--2---:R-:W-:-:S06]  /*0ec0*/  IMAD.WIDE R2, R7, 0x4, R2 ;  /* 0x0000000407027825 */ /* 0x004fcc00078e0202 */
[----:B------:R-:W2:Y:S01]  /*0ed0*/  LD.E R2, desc[UR4][R2.64] ;  /* 0x0000000402027980 */ /* 0x000ea2000c101900 */
[----:B------:R-:W-:Y:S01]  /*0ee0*/  IMAD.MOV.U32 R26, RZ, RZ, 0x1 ;  /* 0x00000001ff1a7424 */ /* 0x000fe200078e00ff */
[----:B--2---:R-:W-:-:S13]  /*0ef0*/  ISETP.NE.AND P0, PT, R2, RZ, PT ;  /* 0x000000ff0200720c */ /* 0x004fda0003f05270 */
[----:B------:R-:W-:Y:S05]  /*0f00*/  @P0 BREAK.RELIABLE B1 ;  /* 0x0000000000010942 */ /* 0x000fea0003800100 */
[----:B------:R-:W-:Y:S05]  /*0f10*/  @P0 BRA `(.L_x_129) ;  /* 0x00000000001c0947 */ /* 0x000fea0003800000 */
.L_x_128:
[----:B------:R-:W-:Y:S01]  /*0f20*/  VIADD R27, R27, 0x1 ;  /* 0x000000011b1b7836 */ /* 0x000fe20000000000 */
[----:B------:R-:W-:-:S04]  /*0f30*/  PRMT R26, RZ, 0x7610, R26 ;  /* 0x00007610ff1a7816 */ /* 0x000fc8000000001a */
[----:B------:R-:W-:-:S13]  /*0f40*/  ISETP.NE.AND P0, PT, R27, R18, PT ;  /* 0x000000121b00720c */ /* 0x000fda0003f05270 */
[----:B------:R-:W-:Y:S05]  /*0f50*/  @!P0 BREAK.RELIABLE B1 ;  /* 0x0000000000018942 */ /* 0x000fea0003800100 */
[----:B------:R-:W-:Y:S05]  /*0f60*/  @!P0 BRA `(.L_x_129) ;  /* 0x0000000000088947 */ /* 0x000fea0003800000 */
[----:B------:R-:W-:Y:S05]  /*0f70*/  BSYNC.RELIABLE B1 ;  /* 0x0000000000017941 */ /* 0x000fea0003800100 */
.L_x_127:
[----:B------:R-:W-:Y:S05]  /*0f80*/  BRA `(.L_x_130) ;  /* 0xfffffffc00987947 */ /* 0x000fea000383ffff */
.L_x_129:
[----:B------:R-:W-:Y:S05]  /*0f90*/  BSYNC.RECONVERGENT B0 ;  /* 0x0000000000007941 */ /* 0x000fea0003800200 */
.L_x_126:
[----:B------:R-:W-:Y:S05]  /*0fa0*/  BRA `(.L_x_125) ;  /* 0x0000000000ec7947 */ /* 0x000fea0003800000 */
.L_x_123:
[----:B------:R-:W-:Y:S02]  /*0fb0*/  ISETP.GE.AND P0, PT, R27, R18, PT ;  /* 0x000000121b00720c */ /* 0x000fe40003f06270 */
[----:B------:R-:W-:-:S11]  /*0fc0*/  PRMT R26, RZ, 0x7610, R26 ;  /* 0x00007610ff1a7816 */ /* 0x000fd6000000001a */
[----:B------:R-:W-:Y:S05]  /*0fd0*/  @P0 BRA `(.L_x_125) ;  /* 0x0000000000e00947 */ /* 0x000fea0003800000 */
[----:B------:R-:W-:Y:S02]  /*0fe0*/  VIADD R2, R2, 0x1 ;  /* 0x0000000102027836 */ /* 0x000fe40000000000 */
[----:B------:R-:W-:-:S04]  /*0ff0*/  IMAD.WIDE R36, R9, 0x8, R54 ;  /* 0x0000000809247825 */ /* 0x000fc800078e0236 */
[----:B------:R-:W-:Y:S02]  /*1000*/  IMAD.MOV.U32 R24, RZ, RZ, RZ ;  /* 0x000000ffff187224 */ /* 0x000fe400078e00ff */
[----:B------:R-:W-:-:S07]  /*1010*/  IMAD.MOV.U32 R25, RZ, RZ, R27 ;  /* 0x000000ffff197224 */ /* 0x000fce00078e001b */
.L_x_133:
[----:B------:R-:W-:Y:S01]  /*1020*/  R2UR UR4, R52 ;  /* 0x00000000340472ca */ /* 0x000fe200000e0000 */
[----:B------:R-:W-:Y:S01]  /*1030*/  IMAD.WIDE R4, R25, 0x4, R46 ;  /* 0x0000000419047825 */ /* 0x000fe200078e022e */
[----:B------:R-:W-:-:S13]  /*1040*/  R2UR UR5, R53 ;  /* 0x00000000350572ca */ /* 0x000fda00000e0000 */
[----:B------:R-:W2:Y:S02]  /*1050*/  LDG.E R3, desc[UR4][R4.64] ;  /* 0x0000000404037981 */ /* 0x000ea4000c1e1900 */
[----:B-12---:R-:W-:-:S04]  /*1060*/  IADD3 R30, P0, PT, R3, R22, RZ ;  /* 0x00000016031e7210 */ /* 0x006fc80007f1e0ff */
        /* <DEDUP_REMOVED lines=9> */
[----:B------:R-:W2:Y:S02]  /*1100*/  LD.E R4, desc[UR4][R4.64] ;  /* 0x0000000404047980 */ /* 0x000ea4000c101900 */
[----:B--2---:R-:W-:-:S13]  /*1110*/  ISETP.NE.AND P0, PT, R4, RZ, PT ;  /* 0x000000ff0400720c */ /* 0x004fda0003f05270 */
[----:B------:R-:W-:Y:S05]  /*1120*/  @!P0 BRA `(.L_x_132) ;  /* 0x0000000000788947 */ /* 0x000fea0003800000 */
[----:B------:R-:W-:Y:S01]  /*1130*/  R2UR UR4, R52 ;  /* 0x00000000340472ca */ /* 0x000fe200000e0000 */
[----:B------:R-:W-:Y:S01]  /*1140*/  IMAD.MOV.U32 R15, RZ, RZ, 0x1 ;  /* 0x00000001ff0f7424 */ /* 0x000fe200078e00ff */
[----:B------:R-:W-:Y:S01]  /*1150*/  R2UR UR5, R53 ;  /* 0x00000000350572ca */ /* 0x000fe200000e0000 */
[----:B------:R-:W-:Y:S01]  /*1160*/  IMAD.MOV.U32 R26, RZ, RZ, 0x1 ;  /* 0x00000001ff1a7424 */ /* 0x000fe200078e00ff */
[----:B------:R-:W-:Y:S01]  /*1170*/  MOV R5, R2 ;  /* 0x0000000200057202 */ /* 0x000fe20000000f00 */
[----:B------:R-:W-:Y:S01]  /*1180*/  IMAD.MOV.U32 R4, RZ, RZ, R23 ;  /* 0x000000ffff047224 */ /* 0x000fe200078e0017 */
[----:B------:R-:W-:Y:S01]  /*1190*/  MOV R20, 0x1290 ;  /* 0x0000129000147802 */ /* 0x000fe20000000f00 */
[----:B------:R-:W-:Y:S02]  /*11a0*/  IMAD.MOV.U32 R6, RZ, RZ, R22 ;  /* 0x000000ffff067224 */ /* 0x000fe400078e0016 */
[----:B0-----:R-:W-:Y:S02]  /*11b0*/  IMAD.MOV.U32 R7, RZ, RZ, R19 ;  /* 0x000000ffff077224 */ /* 0x001fe400078e0013 */
[----:B------:R-:W-:-:S02]  /*11c0*/  IMAD.MOV.U32 R8, RZ, RZ, R27 ;  /* 0x000000ffff087224 */ /* 0x000fc400078e001b */
[----:B------:R-:W-:Y:S02]  /*11d0*/  IMAD.MOV.U32 R9, RZ, RZ, R18 ;  /* 0x000000ffff097224 */ /* 0x000fe400078e0012 */
[----:B------:R0:W-:Y:S01]  /*11e0*/  ST.E.U8 desc[UR4][R30.64], R15 ;  /* 0x0000000f1e007985 */ /* 0x0001e2000c101104 */
[----:B------:R-:W-:Y:S02]  /*11f0*/  IMAD.MOV.U32 R10, RZ, RZ, R46 ;  /* 0x000000ffff0a7224 */ /* 0x000fe400078e002e */
[----:B------:R-:W-:Y:S01]  /*1200*/  IMAD.MOV.U32 R11, RZ, RZ, R47 ;  /* 0x000000ffff0b7224 */ /* 0x000fe200078e002f */
[----:B------:R1:W-:Y:S01]  /*1210*/  STL.64 [R1], R16 ;  /* 0x0000001001007387 */ /* 0x0003e20000100a00 */
[----:B------:R-:W-:Y:S02]  /*1220*/  IMAD.MOV.U32 R12, RZ, RZ, R44 ;  /* 0x000000ffff0c7224 */ /* 0x000fe400078e002c */
[----:B------:R-:W-:Y:S01]  /*1230*/  IMAD.MOV.U32 R13, RZ, RZ, R45 ;  /* 0x000000ffff0d7224 */ /* 0x000fe200078e002d */
[----:B------:R1:W-:Y:S01]  /*1240*/  STL.64 [R1+0x8], R54 ;  /* 0x0000083601007387 */ /* 0x0003e20000100a00 */
[----:B------:R-:W-:-:S02]  /*1250*/  IMAD.MOV.U32 R14, RZ, RZ, R38 ;  /* 0x000000ffff0e7224 */ /* 0x000fc400078e0026 */
[----:B------:R-:W-:Y:S02]  /*1260*/  IMAD.MOV.U32 R21, RZ, RZ, 0x0 ;  /* 0x00000000ff157424 */ /* 0x000fe400078e00ff */
[----:B0-----:R-:W-:-:S07]  /*1270*/  IMAD.MOV.U32 R15, RZ, RZ, R39 ;  /* 0x000000ffff0f7224 */ /* 0x001fce00078e0027 */
[----:B-1----:R-:W-:Y:S05]  /*1280*/  CALL.REL.NOINC `($_Z7findcvsiPiS_S_S_S_S_PS_$_Z8chechalliPbiiiPiS0_S0_iiPS0_) ;  /* 0xfffffff400747944 */ /* 0x002fea0003c3ffff */
[----:B------:R-:W-:-:S04]  /*1290*/  PRMT R3, R4, 0x9910, RZ ;  /* 0x0000991004037816 */ /* 0x000fc800000000ff */
[----:B------:R-:W-:-:S04]  /*12a0*/  LOP3.LUT R24, R24, R3, RZ, 0xfc, !PT ;  /* 0x0000000318187212 */ /* 0x000fc800078efcff */
[----:B------:R-:W-:-:S13]  /*12b0*/  ISETP.NE.AND P0, PT, R24, 0x1, PT ;  /* 0x000000011800780c */ /* 0x000fda0003f05270 */
[----:B------:R-:W-:Y:S05]  /*12c0*/  @!P0 BREAK.RELIABLE B6 ;  /* 0x0000000000068942 */ /* 0x000fea0003800100 */
[----:B------:R-:W-:Y:S05]  /*12d0*/  @!P0 BRA `(.L_x_125) ;  /* 0x0000000000208947 */ /* 0x000fea0003800000 */
[----:B------:R-:W-:Y:S02]  /*12e0*/  R2UR UR4, R52 ;  /* 0x00000000340472ca */ /* 0x000fe400000e0000 */
[----:B------:R-:W-:-:S13]  /*12f0*/  R2UR UR5, R53 ;  /* 0x00000000350572ca */ /* 0x000fda00000e0000 */
[----:B------:R1:W-:Y:S02]  /*1300*/  ST.E.U8 desc[UR4][R30.64], RZ ;  /* 0x000000ff1e007985 */ /* 0x0003e4000c101104 */
.L_x_132:
[----:B------:R-:W-:Y:S05]  /*1310*/  BSYNC.RELIABLE B6 ;  /* 0x0000000000067941 */ /* 0x000fea0003800100 */
.L_x_131:
[----:B------:R-:W-:-:S05]  /*1320*/  VIADD R25, R25, 0x1 ;  /* 0x0000000119197836 */ /* 0x000fca0000000000 */
[----:B------:R-:W-:-:S13]  /*1330*/  ISETP.NE.AND P0, PT, R25, R18, PT ;  /* 0x000000121900720c */ /* 0x000fda0003f05270 */
[----:B------:R-:W-:Y:S05]  /*1340*/  @P0 BRA `(.L_x_133) ;  /* 0xfffffffc00340947 */ /* 0x000fea000383ffff */
[----:B------:R-:W-:-:S07]  /*1350*/  PRMT R26, RZ, 0x7610, R26 ;  /* 0x00007610ff1a7816 */ /* 0x000fce000000001a */
.L_x_125:
[----:B------:R-:W-:Y:S05]  /*1360*/  BSYNC.RECONVERGENT B7 ;  /* 0x0000000000077941 */ /* 0x000fea0003800200 */
.L_x_121:
[----:B------:R-:W0:Y:S01]  /*1370*/  LDL R20, [R1+0x24] ;  /* 0x0000240001147983 */ /* 0x000e220000100800 */
[----:B------:R2:W-:Y:S05]  /*1380*/  BMOV.32 B6, R28 ;  /* 0x0000001c06007356 */ /* 0x0005ea0000000000 */
[----:B------:R-:W0:Y:S01]  /*1390*/  LDL R21, [R1+0x28] ;  /* 0x0000280001157983 */ /* 0x000e220000100800 */
[----:B------:R3:W-:Y:S05]  /*13a0*/  BMOV.32 B7, R29 ;  /* 0x0000001d07007356 */ /* 0x0007ea0000000000 */
[----:B------:R-:W-:Y:S01]  /*13b0*/  LOP3.LUT R4, R26, 0xffff, RZ, 0xc0, !PT ;  /* 0x0000ffff1a047812 */ /* 0x000fe200078ec0ff */
[----:B------:R-:W0:Y:S04]  /*13c0*/  LDL R2, [R1+0x10] ;  /* 0x0000100001027983 */ /* 0x000e280000100800 */
        /* <DEDUP_REMOVED lines=10> */
[----:B--2---:R-:W0:Y:S04]  /*1470*/  LDL R28, [R1+0x44] ;  /* 0x00004400011c7983 */ /* 0x004e280000100800 */
[----:B---3--:R-:W0:Y:S04]  /*1480*/  LDL R29, [R1+0x48] ;  /* 0x00004800011d7983 */ /* 0x008e280000100800 */
[----:B-1----:R-:W0:Y:S04]  /*1490*/  LDL R30, [R1+0x4c] ;  /* 0x00004c00011e7983 */ /* 0x002e280000100800 */
        /* <DEDUP_REMOVED lines=12> */
[----:B------:R4:W0:Y:S02]  /*1560*/  LDL R55, [R1+0x80] ;  /* 0x0000800001377983 */ /* 0x0008240000100800 */
[----:B----4-:R-:W-:Y:S01]  /*1570*/  VIADD R1, R1, 0x88 ;  /* 0x0000008801017836 */ /* 0x010fe20000000000 */
[----:B0-----:R-:W-:Y:S06]  /*1580*/  RET.REL.NODEC R20 `(_Z7findcvsiPiS_S_S_S_S_PS_) ;  /* 0xffffffe8149c7950 */ /* 0x001fec0003c3ffff */
.L_x_134:
        /* <DEDUP_REMOVED lines=15> */
.L_x_155:


//--------------------- .text._Z7puttoidPiS_S_S_PbS_S_ --------------------------
	.section	.text._Z7puttoidPiS_S_S_PbS_S_,"ax",@progbits
	.align	128
        .global         _Z7puttoidPiS_S_S_PbS_S_
        .type           _Z7puttoidPiS_S_S_PbS_S_,@function
        .size           _Z7puttoidPiS_S_S_PbS_S_,(.L_x_161 - _Z7puttoidPiS_S_S_PbS_S_)
        .other          _Z7puttoidPiS_S_S_PbS_S_,@"STO_CUDA_ENTRY STV_DEFAULT"
_Z7puttoidPiS_S_S_PbS_S_:
.text._Z7puttoidPiS_S_S_PbS_S_:
        /* <DEDUP_REMOVED lines=18> */
[----:B------:R-:W2:Y:S02]  /*0120*/  LDG.E R4, desc[UR4][R2.64] ;  /* 0x0000000402047981 */ /* 0x000ea4000c1e1900 */
[----:B--2---:R-:W-:-:S13]  /*0130*/  ISETP.NE.AND P0, PT, R4, RZ, PT ;  /* 0x000000ff0400720c */ /* 0x004fda0003f05270 */
[----:B------:R-:W-:Y:S05]  /*0140*/  @P0 EXIT ;  /* 0x000000000000094d */ /* 0x000fea0003800000 */
[----:B------:R-:W0:Y:S01]  /*0150*/  LDC.64 R6, c[0x0][0x380] ;  /* 0x0000e000ff067b82 */ /* 0x000e220000000a00 */
[----:B------:R-:W1:Y:S01]  /*0160*/  LDCU.64 UR6, c[0x0][0x3a0] ;  /* 0x00007400ff0677ac */ /* 0x000e620008000a00 */
[----:B------:R-:W2:Y:S01]  /*0170*/  LDCU.64 UR8, c[0x0][0x398] ;  /* 0x00007300ff0877ac */ /* 0x000ea20008000a00 */
[----:B0-----:R-:W-:-:S05]  /*0180*/  IMAD.WIDE R6, R0, 0x4, R6 ;  /* 0x0000000400067825 */ /* 0x001fca00078e0206 */
[----:B------:R-:W3:Y:S04]  /*0190*/  LDG.E R4, desc[UR4][R6.64+0x4] ;  /* 0x0000040406047981 */ /* 0x000ee8000c1e1900 */
[----:B------:R-:W3:Y:S01]  /*01a0*/  LDG.E R5, desc[UR4][R6.64] ;  /* 0x0000000406057981 */ /* 0x000ee2000c1e1900 */
[----:B------:R-:W-:Y:S01]  /*01b0*/  BSSY.RECONVERGENT B0, `(.L_x_135) ;  /* 0x0000037000007945 */ /* 0x000fe20003800200 */
[----:B------:R-:W-:Y:S01]  /*01c0*/  PLOP3.LUT P0, PT, PT, PT, PT, 0x80, 0x8 ;  /* 0x000000000008781c */ /* 0x000fe20003f0f070 */
[----:B------:R-:W-:Y:S02]  /*01d0*/  IMAD.MOV.U32 R8, RZ, RZ, 0x1 ;  /* 0x00000001ff087424 */ /* 0x000fe400078e00ff */
[----:B------:R-:W-:Y:S01]  /*01e0*/  IMAD.MOV.U32 R9, RZ, RZ, 0x0 ;  /* 0x00000000ff097424 */ /* 0x000fe200078e00ff */
[----:B---3--:R-:W-:-:S13]  /*01f0*/  ISETP.GE.AND P1, PT, R5, R4, PT ;  /* 0x000000040500720c */ /* 0x008fda0003f26270 */
[----:B-12---:R-:W-:Y:S05]  /*0200*/  @P1 BRA `(.L_x_136) ;  /* 0x0000000000c41947 */ /* 0x006fea0003800000 */
[----:B------:R-:W0:Y:S01]  /*0210*/  LDC.64 R6, c[0x0][0x390] ;  /* 0x0000e400ff067b82 */ /* 0x000e220000000a00 */
[----:B------:R-:W-:Y:S01]  /*0220*/  BSSY.RECONVERGENT B1, `(.L_x_137) ;  /* 0x000002c000017945 */ /* 0x000fe20003800200 */
[----:B------:R-:W-:Y:S01]  /*0230*/  PLOP3.LUT P0, PT, PT, PT, PT, 0x8, 0x80 ;  /* 0x000000000080781c */ /* 0x000fe20003f0e170 */
[----:B------:R-:W-:-:S12]  /*0240*/  IMAD.MOV.U32 R13, RZ, RZ, 0x1 ;  /* 0x00000001ff0d7424 */ /* 0x000fd800078e00ff */
.L_x_140:
[----:B------:R-:W-:Y:S02]  /*0250*/  SHF.R.S32.HI R12, RZ, 0x1f, R5 ;  /* 0x0000001fff0c7819 */ /* 0x000fe40000011405 */
[----:B------:R-:W-:-:S04]  /*0260*/  IADD3 R8, P1, PT, R5, UR6, RZ ;  /* 0x0000000605087c10 */ /* 0x000fc8000ff3e0ff */
[----:B------:R-:W-:-:S05]  /*0270*/  IADD3.X R9, PT, PT, R12, UR7, RZ, P1, !PT ;  /* 0x000000070c097c10 */ /* 0x000fca0008ffe4ff */
[----:B------:R-:W2:Y:S01]  /*0280*/  LDG.E.U8 R8, desc[UR4][R8.64] ;  /* 0x0000000408087981 */ /* 0x000ea2000c1e1100 */
[----:B------:R-:W-:Y:S01]  /*0290*/  IMAD.MOV.U32 R11, RZ, RZ, R5 ;  /* 0x000000ffff0b7224 */ /* 0x000fe200078e0005 */
[----:B------:R-:W-:Y:S01]  /*02a0*/  BSSY.RECONVERGENT B2, `(.L_x_138) ;  /* 0x0000022000027945 */ /* 0x000fe20003800200 */
[----:B------:R-:W-:-:S05]  /*02b0*/  VIADD R5, R5, 0x1 ;  /* 0x0000000105057836 */ /* 0x000fca0000000000 */
[----:B------:R-:W-:Y:S02]  /*02c0*/  ISETP.NE.AND P1, PT, R5, R4, PT ;  /* 0x000000040500720c */ /* 0x000fe40003f25270 */
[----:B--2---:R-:W-:-:S13]  /*02d0*/  ISETP.NE.AND P2, PT, R8, RZ, PT ;  /* 0x000000ff0800720c */ /* 0x004fda0003f45270 */
[----:B------:R-:W-:Y:S05]  /*02e0*/  @!P2 BRA `(.L_x_139) ;  /* 0x000000000074a947 */ /* 0x000fea0003800000 */
[----:B------:R-:W-:-:S04]  /*02f0*/  LEA R10, P0, R11, UR8, 0x2 ;  /* 0x000000080b0a7c11 */ /* 0x000fc8000f8010ff */
[----:B------:R-:W-:-:S05]  /*0300*/  LEA.HI.X R11, R11, UR9, R12, 0x2, P0 ;  /* 0x000000090b0b7c11 */ /* 0x000fca00080f140c */
[----:B------:R-:W0:Y:S02]  /*0310*/  LDG.E R9, desc[UR4][R10.64] ;  /* 0x000000040a097981 */ /* 0x000e24000c1e1900 */
[----:B0-----:R-:W-:-:S06]  /*0320*/  IMAD.WIDE R8, R9, 0x4, R6 ;  /* 0x0000000409087825 */ /* 0x001fcc00078e0206 */
[----:B------:R-:W2:Y:S02]  /*0330*/  LDG.E R8, desc[UR4][R8.64] ;  /* 0x0000000408087981 */ /* 0x000ea4000c1e1900 */
[----:B--2---:R-:W-:-:S13]  /*0340*/  ISETP.NE.AND P0, PT, R8, RZ, PT ;  /* 0x000000ff0800720c */ /* 0x004fda0003f05270 */
[----:B------:R-:W-:Y:S05]  /*0350*/  @!P0 EXIT ;  /* 0x000000000000894d */ /* 0x000fea0003800000 */
[----:B------:R-:W-:-:S04]  /*0360*/  IMAD.WIDE R8, R13, R8, RZ ;  /* 0x000000080d087225 */ /* 0x000fc800078e02ff */
[----:B------:R-:W-:Y:S02]  /*0370*/  IMAD R11, R9, 0x2717, RZ ;  /* 0x00002717090b7824 */ /* 0x000fe400078e02ff */
[----:B------:R-:W-:-:S04]  /*0380*/  IMAD.WIDE.U32 R8, R8, 0x2717, RZ ;  /* 0x0000271708087825 */ /* 0x000fc800078e00ff */
[----:B------:R-:W-:-:S04]  /*0390*/  IMAD.IADD R9, R9, 0x1, R11 ;  /* 0x0000000109097824 */ /* 0x000fc800078e020b */
[----:B------:R-:W-:-:S04]  /*03a0*/  IMAD.WIDE.U32 R10, R9, 0x4e5ace35, RZ ;  /* 0x4e5ace35090a7825 */ /* 0x000fc800078e00ff */
[----:B------:R-:W-:-:S04]  /*03b0*/  IMAD.WIDE.U32 R12, P0, R8, -0x79c85d5e, R10 ;  /* 0x8637a2a2080c7825 */ /* 0x000fc8000780000a */
[C---:B------:R-:W-:Y:S01]  /*03c0*/  IMAD.WIDE.U32 R10, R8.reuse, 0x4e5ace35, RZ ;  /* 0x4e5ace35080a7825 */ /* 0x040fe200078e00ff */
[----:B------:R-:W-:-:S04]  /*03d0*/  IADD3 R14, P2, PT, R8, R13, RZ ;  /* 0x0000000d080e7210 */ /* 0x000fc80007f5e0ff */
[----:B------:R-:W-:Y:S02]  /*03e0*/  IADD3.X R15, PT, PT, RZ, R9, RZ, P0, P2 ;  /* 0x00000009ff0f7210 */ /* 0x000fe400007e44ff */
[----:B------:R-:W-:Y:S02]  /*03f0*/  IADD3 RZ, P0, PT, R11, R12, RZ ;  /* 0x0000000c0bff7210 */ /* 0x000fe40007f1e0ff */
[----:B------:R-:W-:-:S03]  /*0400*/  ISETP.LT.AND P2, PT, R9, RZ, PT ;  /* 0x000000ff0900720c */ /* 0x000fc60003f41270 */
[----:B------:R-:W-:-:S03]  /*0410*/  IMAD.WIDE.U32.X R10, R9, -0x79c85d5e, R14, P0 ;  /* 0x8637a2a2090a7825 */ /* 0x000fc600000e040e */
[----:B------:R-:W-:-:S05]  /*0420*/  IADD3 R13, P0, PT, -R8, R10, RZ ;  /* 0x0000000a080d7210 */ /* 0x000fca0007f1e1ff */
[----:B------:R-:W-:Y:S01]  /*0430*/  IMAD.X R10, R11, 0x1, ~R9, P0 ;  /* 0x000000010b0a7824 */ /* 0x000fe200000e0e09 */
[----:B------:R-:W-:-:S04]  /*0440*/  IADD3 R12, P0, PT, R13, -0x4e5ace35, RZ ;  /* 0xb1a531cb0d0c7810 */ /* 0x000fc80007f1e0ff */
[----:B------:R-:W-:Y:S02]  /*0450*/  IADD3.X R9, PT, PT, R10, 0x79c85d5d, RZ, P0, !PT ;  /* 0x79c85d5d0a097810 */ /* 0x000fe400007fe4ff */
[----:B------:R-:W-:Y:S02]  /*0460*/  SEL R13, R12, R13, P2 ;  /* 0x0000000d0c0d7207 */ /* 0x000fe40001000000 */
[----:B------:R-:W-:Y:S02]  /*0470*/  SEL R10, R9, R10, P2 ;  /* 0x0000000a090a7207 */ /* 0x000fe40001000000 */
[----:B------:R-:W-:Y:S02]  /*0480*/  PLOP3.LUT P0, PT, PT, PT, PT, 0x80, 0x8 ;  /* 0x000000000008781c */ /* 0x000fe40003f0f070 */
[----:B------:R-:W-:-:S04]  /*0490*/  SHF.R.S64 R13, R13, 0x13, R10 ;  /* 0x000000130d0d7819 */ /* 0x000fc8000000100a */
[----:B------:R-:W-:-:S05]  /*04a0*/  LEA.HI R13, R10, R13, RZ, 0x1 ;  /* 0x0000000d0a0d7211 */ /* 0x000fca00078f08ff */
[----:B------:R-:W-:-:S07]  /*04b0*/  IMAD R13, R13, -0xf4243, R8 ;  /* 0xfff0bdbd0d0d7824 */ /* 0x000fce00078e0208 */
.L_x_139:
[----:B------:R-:W-:Y:S05]  /*04c0*/  BSYNC.RECONVERGENT B2 ;  /* 0x0000000000027941 */ /* 0x000fea0003800200 */
.L_x_138:
[----:B------:R-:W-:Y:S05]  /*04d0*/  @P1 BRA `(.L_x_140) ;  /* 0xfffffffc005c1947 */ /* 0x000fea000383ffff */
[----:B------:R-:W-:Y:S05]  /*04e0*/  BSYNC.RECONVERGENT B1 ;  /* 0x0000000000017941 */ /* 0x000fea0003800200 */
.L_x_137:
[----:B------:R-:W-:Y:S01]  /*04f0*/  PLOP3.LUT P0, PT, P0, PT, PT, 0x8, 0x80 ;  /* 0x000000000080781c */ /* 0x000fe2000070e170 */
[--C-:B------:R-:W-:Y:S01]  /*0500*/  IMAD.MOV.U32 R8, RZ, RZ, R13.reuse ;  /* 0x000000ffff087224 */ /* 0x100fe200078e000d */
[----:B------:R-:W-:-:S11]  /*0510*/  SHF.R.S32.HI R9, RZ, 0x1f, R13 ;  /* 0x0000001fff097819 */ /* 0x000fd6000001140d */
.L_x_136:
[----:B------:R-:W-:Y:S05]  /*0520*/  BSYNC.RECONVERGENT B0 ;  /* 0x0000000000007941 */ /* 0x000fea0003800200 */
.L_x_135:
[----:B------:R-:W-:Y:S05]  /*0530*/  @P0 EXIT ;  /* 0x000000000000094d */ /* 0x000fea0003800000 */
[----:B------:R-:W0:Y:S01]  /*0540*/  LDCU.64 UR6, c[0x0][0x3a8] ;  /* 0x00007500ff0677ac */ /* 0x000e220008000a00 */
[----:B------:R-:W1:Y:S01]  /*0550*/  LDC.64 R4, c[0x0][0x3b0] ;  /* 0x0000ec00ff047b82 */ /* 0x000e620000000a00 */
[----:B0-----:R-:W-:-:S04]  /*0560*/  LEA R6, P0, R8, UR6, 0x2 ;  /* 0x0000000608067c11 */ /* 0x001fc8000f8010ff */
[----:B------:R-:W-:-:S06]  /*0570*/  LEA.HI.X R7, R8, UR7, R9, 0x2, P0 ;  /* 0x0000000708077c11 */ /* 0x000fcc00080f1409 */
[----:B------:R-:W1:Y:S02]  /*0580*/  LDG.E R7, desc[UR4][R6.64] ;  /* 0x0000000406077981 */ /* 0x000e64000c1e1900 */
[----:B-1----:R-:W-:Y:S02]  /*0590*/  IMAD.WIDE R4, R7, 0x4, R4 ;  /* 0x0000000407047825 */ /* 0x002fe400078e0204 */
[----:B------:R-:W-:Y:S04]  /*05a0*/  STG.E desc[UR4][R2.64], R7 ;  /* 0x0000000702007986 */ /* 0x000fe8000c101904 */
[----:B------:R-:W-:Y:S01]  /*05b0*/  STG.E desc[UR4][R4.64], R0 ;  /* 0x0000000004007986 */ /* 0x000fe2000c101904 */
[----:B------:R-:W-:Y:S05]  /*05c0*/  EXIT ;  /* 0x000000000000794d */ /* 0x000fea0003800000 */
.L_x_141:
        /* <DEDUP_REMOVED lines=11> */
.L_x_161:


//--------------------- .text._Z7setdeg1PiS_S_Pb  --------------------------
	.section	.text._Z7setdeg1PiS_S_Pb,"ax",@progbits
	.align	128
        .global         _Z7setdeg1PiS_S_Pb
        .type           _Z7setdeg1PiS_S_Pb,@function
        .size           _Z7setdeg1PiS_S_Pb,(.L_x_162 - _Z7setdeg1PiS_S_Pb)
        .other          _Z7setdeg1PiS_S_Pb,@"STO_CUDA_ENTRY STV_DEFAULT"
_Z7setdeg1PiS_S_Pb:
.text._Z7setdeg1PiS_S_Pb:
        /* <DEDUP_REMOVED lines=23> */
[----:B0-----:R-:W-:-:S05]  /*0170*/  IMAD.WIDE R4, R7, 0x4, R4 ;  /* 0x0000000407047825 */ /* 0x001fca00078e0204 */
[----:B------:R-:W2:Y:S04]  /*0180*/  LDG.E R0, desc[UR4][R4.64+0x4] ;  /* 0x0000040404007981 */ /* 0x000ea8000c1e1900 */
[----:B------:R-:W2:Y:S01]  /*0190*/  LDG.E R7, desc[UR4][R4.64] ;  /* 0x0000000404077981 */ /* 0x000ea2000c1e1900 */
[----:B------:R-:W-:Y:S01]  /*01a0*/  BSSY.RECONVERGENT B0, `(.L_x_142) ;  /* 0x000000b000007945 */ /* 0x000fe20003800200 */
[----:B--2---:R-:W-:-:S13]  /*01b0*/  ISETP.GE.AND P0, PT, R7, R0, PT ;  /* 0x000000000700720c */ /* 0x004fda0003f06270 */
[----:B-1----:R-:W-:Y:S05]  /*01c0*/  @P0 BRA `(.L_x_143) ;  /* 0x0000000000200947 */ /* 0x002fea0003800000 */
.L_x_144:
[----:B------:R-:W-:-:S04]  /*01d0*/  IADD3 R4, P0, PT, R7, UR6, RZ ;  /* 0x0000000607047c10 */ /* 0x000fc8000ff1e0ff */
[----:B------:R-:W-:-:S05]  /*01e0*/  LEA.HI.X.SX32 R5, R7, UR7, 0x1, P0 ;  /* 0x0000000707057c11 */ /* 0x000fca00080f0eff */
[----:B------:R-:W2:Y:S02]  /*01f0*/  LDG.E.U8 R4, desc[UR4][R4.64] ;  /* 0x0000000404047981 */ /* 0x000ea4000c1e1100 */
[----:B--2---:R-:W-:-:S13]  /*0200*/  ISETP.NE.AND P0, PT, R4, RZ, PT ;  /* 0x000000ff0400720c */ /* 0x004fda0003f05270 */
[----:B------:R-:W-:Y:S05]  /*0210*/  @P0 EXIT ;  /* 0x000000000000094d */ /* 0x000fea0003800000 */
[----:B------:R-:W-:-:S05]  /*0220*/  VIADD R7, R7, 0x1 ;  /* 0x0000000107077836 */ /* 0x000fca0000000000 */
[----:B------:R-:W-:-:S13]  /*0230*/  ISETP.NE.AND P0, PT, R7, R0, PT ;  /* 0x000000000700720c */ /* 0x000fda0003f05270 */
[----:B------:R-:W-:Y:S05]  /*0240*/  @P0 BRA `(.L_x_144) ;  /* 0xfffffffc00e00947 */ /* 0x000fea000383ffff */
.L_x_143:
[----:B------:R-:W-:Y:S05]  /*0250*/  BSYNC.RECONVERGENT B0 ;  /* 0x0000000000007941 */ /* 0x000fea0003800200 */
.L_x_142:
[----:B------:R-:W-:-:S05]  /*0260*/  IMAD.MOV.U32 R5, RZ, RZ, 0x1 ;  /* 0x00000001ff057424 */ /* 0x000fca00078e00ff */
[----:B------:R-:W-:Y:S01]  /*0270*/  STG.E desc[UR4][R2.64], R5 ;  /* 0x0000000502007986 */ /* 0x000fe2000c101904 */
[----:B------:R-:W-:Y:S05]  /*0280*/  EXIT ;  /* 0x000000000000794d */ /* 0x000fea0003800000 */
.L_x_145:
        /* <DEDUP_REMOVED lines=15> */
.L_x_162:


//--------------------- .text._Z8findhashPiS_S_S_PbS0_S_S_ --------------------------
	.section	.text._Z8findhashPiS_S_S_PbS0_S_S_,"ax",@progbits
	.align	128
        .global         _Z8findhashPiS_S_S_PbS0_S_S_
        .type           _Z8findhashPiS_S_S_PbS0_S_S_,@function
        .size           _Z8findhashPiS_S_S_PbS0_S_S_,(.L_x_163 - _Z8findhashPiS_S_S_PbS0_S_S_)
        .other          _Z8findhashPiS_S_S_PbS0_S_S_,@"STO_CUDA_ENTRY STV_DEFAULT"
_Z8findhashPiS_S_S_PbS0_S_S_:
.text._Z8findhashPiS_S_S_PbS0_S_S_:
        /* <DEDUP_REMOVED lines=17> */
[----:B0-----:R-:W-:-:S06]  /*0110*/  IMAD.WIDE R2, R5, 0x4, R2 ;  /* 0x0000000405027825 */ /* 0x001fcc00078e0202 */
        /* <DEDUP_REMOVED lines=12> */
[----:B------:R-:W-:Y:S02]  /*01e0*/  IMAD.MOV.U32 R5, RZ, RZ, 0x0 ;  /* 0x00000000ff057424 */ /* 0x000fe400078e00ff */
[----:B------:R-:W-:-:S02]  /*01f0*/  IMAD.MOV.U32 R6, RZ, RZ, 0x1 ;  /* 0x00000001ff067424 */ /* 0x000fc400078e00ff */
[----:B------:R-:W-:Y:S01]  /*0200*/  IMAD.MOV.U32 R7, RZ, RZ, 0x0 ;  /* 0x00000000ff077424 */ /* 0x000fe200078e00ff */
[----:B---3--:R-:W-:-:S13]  /*0210*/  ISETP.GE.AND P1, PT, R9, R0, PT ;  /* 0x000000000900720c */ /* 0x008fda0003f26270 */
[----:B-12---:R-:W-:Y:S05]  /*0220*/  @P1 BRA `(.L_x_147) ;  /* 0x0000000400241947 */ /* 0x006fea0003800000 */
[----:B------:R-:W0:Y:S01]  /*0230*/  LDC.64 R2, c[0x0][0x390] ;  /* 0x0000e400ff027b82 */ /* 0x000e220000000a00 */
[----:B------:R-:W-:Y:S01]  /*0240*/  BSSY.RECONVERGENT B1, `(.L_x_148) ;  /* 0x0000043000017945 */ /* 0x000fe20003800200 */
[----:B------:R-:W-:Y:S01]  /*0250*/  PLOP3.LUT P0, PT, PT, PT, PT, 0x8, 0x80 ;  /* 0x000000000080781c */ /* 0x000fe20003f0e170 */
[----:B------:R-:W-:Y:S02]  /*0260*/  IMAD.MOV.U32 R5, RZ, RZ, R9 ;  /* 0x000000ffff057224 */ /* 0x000fe400078e0009 */
[----:B------:R-:W-:Y:S02]  /*0270*/  IMAD.MOV.U32 R11, RZ, RZ, 0x1 ;  /* 0x00000001ff0b7424 */ /* 0x000fe400078e00ff */
[----:B------:R-:W-:-:S08]  /*0280*/  IMAD.MOV.U32 R4, RZ, RZ, 0x1 ;  /* 0x00000001ff047424 */ /* 0x000fd000078e00ff */
.L_x_151:
        /* <DEDUP_REMOVED lines=13> */
[----:B0-----:R-:W-:-:S05]  /*0360*/  IMAD.WIDE R6, R7, 0x4, R2 ;  /* 0x0000000407067825 */ /* 0x001fca00078e0202 */
[----:B------:R-:W2:Y:S02]  /*0370*/  LDG.E R10, desc[UR4][R6.64] ;  /* 0x00000004060a7981 */ /* 0x000ea4000c1e1900 */
[----:B--2---:R-:W-:-:S13]  /*0380*/  ISETP.NE.AND P0, PT, R10, RZ, PT ;  /* 0x000000ff0a00720c */ /* 0x004fda0003f05270 */
[----:B------:R-:W-:Y:S05]  /*0390*/  @!P0 EXIT ;  /* 0x000000000000894d */ /* 0x000fea0003800000 */
[----:B------:R-:W-:-:S04]  /*03a0*/  IMAD.WIDE R6, R4, R10, RZ ;  /* 0x0000000a04067225 */ /* 0x000fc800078e02ff */
[----:B------:R-:W-:-:S04]  /*03b0*/  IMAD.WIDE R8, R11, R10, RZ ;  /* 0x0000000a0b087225 */ /* 0x000fc800078e02ff */
[----:B------:R-:W-:Y:S02]  /*03c0*/  IMAD R11, R7, 0x2717, RZ ;  /* 0x00002717070b7824 */ /* 0x000fe400078e02ff */
[----:B------:R-:W-:-:S04]  /*03d0*/  IMAD.WIDE.U32 R6, R6, 0x2717, RZ ;  /* 0x0000271706067825 */ /* 0x000fc800078e00ff */
[----:B------:R-:W-:Y:S02]  /*03e0*/  IMAD R13, R9, 0x186a3, RZ ;  /* 0x000186a3090d7824 */ /* 0x000fe400078e02ff */
[----:B------:R-:W-:-:S04]  /*03f0*/  IMAD.WIDE.U32 R8, R8, 0x186a3, RZ ;  /* 0x000186a308087825 */ /* 0x000fc800078e00ff */
[----:B------:R-:W-:Y:S02]  /*0400*/  IMAD.IADD R7, R7, 0x1, R11 ;  /* 0x0000000107077824 */ /* 0x000fe400078e020b */
[----:B------:R-:W-:Y:S02]  /*0410*/  IMAD.IADD R4, R9, 0x1, R13 ;  /* 0x0000000109047824 */ /* 0x000fe400078e020d */
[----:B------:R-:W-:-:S04]  /*0420*/  IMAD.WIDE.U32 R10, R7, 0x4e5ace35, RZ ;  /* 0x4e5ace35070a7825 */ /* 0x000fc800078e00ff */
[----:B------:R-:W-:-:S04]  /*0430*/  IMAD.WIDE.U32 R14, R4, 0x2cbbdc79, RZ ;  /* 0x2cbbdc79040e7825 */ /* 0x000fc800078e00ff */
[----:B------:R-:W-:-:S04]  /*0440*/  IMAD.WIDE.U32 R12, P0, R6, -0x79c85d5e, R10 ;  /* 0x8637a2a2060c7825 */ /* 0x000fc8000780000a */
[----:B------:R-:W-:Y:S01]  /*0450*/  IMAD.WIDE.U32 R18, P3, R8, -0x79c9886c, R14 ;  /* 0x8636779408127825 */ /* 0x000fe2000786000e */
[----:B------:R-:W-:-:S03]  /*0460*/  IADD3 R14, P2, PT, R6, R13, RZ ;  /* 0x0000000d060e7210 */ /* 0x000fc60007f5e0ff */
[----:B------:R-:W-:Y:S01]  /*0470*/  IMAD.WIDE.U32 R10, R6, 0x4e5ace35, RZ ;  /* 0x4e5ace35060a7825 */ /* 0x000fe200078e00ff */
[C---:B------:R-:W-:Y:S02]  /*0480*/  IADD3 R20, P4, PT, R8.reuse, R19, RZ ;  /* 0x0000001308147210 */ /* 0x040fe40007f9e0ff */
[----:B------:R-:W-:Y:S01]  /*0490*/  IADD3.X R15, PT, PT, RZ, R7, RZ, P0, P2 ;  /* 0x00000007ff0f7210 */ /* 0x000fe200007e44ff */
[----:B------:R-:W-:Y:S01]  /*04a0*/  IMAD.WIDE.U32 R16, R8, 0x2cbbdc79, RZ ;  /* 0x2cbbdc7908107825 */ /* 0x000fe200078e00ff */
[----:B------:R-:W-:Y:S02]  /*04b0*/  IADD3.X R21, PT, PT, RZ, R4, RZ, P3, P4 ;  /* 0x00000004ff157210 */ /* 0x000fe40001fe84ff */
[----:B------:R-:W-:Y:S02]  /*04c0*/  IADD3 RZ, P0, PT, R11, R12, RZ ;  /* 0x0000000c0bff7210 */ /* 0x000fe40007f1e0ff */
[----:B------:R-:W-:Y:S02]  /*04d0*/  IADD3 RZ, P2, PT, R17, R18, RZ ;  /* 0x0000001211ff7210 */ /* 0x000fe40007f5e0ff */
[----:B------:R-:W-:Y:S01]  /*04e0*/  ISETP.LT.AND P4, PT, R4, RZ, PT ;  /* 0x000000ff0400720c */ /* 0x000fe20003f81270 */
[----:B------:R-:W-:-:S04]  /*04f0*/  IMAD.WIDE.U32.X R10, R7, -0x79c85d5e, R14, P0 ;  /* 0x8637a2a2070a7825 */ /* 0x000fc800000e040e */
[----:B------:R-:W-:Y:S01]  /*0500*/  IMAD.WIDE.U32.X R12, R4, -0x79c9886c, R20, P2 ;  /* 0x86367794040c7825 */ /* 0x000fe200010e0414 */
[----:B------:R-:W-:Y:S02]  /*0510*/  IADD3 R9, P0, PT, -R6, R10, RZ ;  /* 0x0000000a06097210 */ /* 0x000fe40007f1e1ff */
[----:B------:R-:W-:-:S03]  /*0520*/  IADD3 R14, P2, PT, -R8, R12, RZ ;  /* 0x0000000c080e7210 */ /* 0x000fc60007f5e1ff */
[----:B------:R-:W-:Y:S01]  /*0530*/  IMAD.X R10, R11, 0x1, ~R7, P0 ;  /* 0x000000010b0a7824 */ /* 0x000fe200000e0e07 */
[----:B------:R-:W-:Y:S02]  /*0540*/  IADD3 R12, P0, PT, R9, -0x4e5ace35, RZ ;  /* 0xb1a531cb090c7810 */ /* 0x000fe40007f1e0ff */
[----:B------:R-:W-:Y:S01]  /*0550*/  IADD3 R11, P3, PT, R14, -0x2cbbdc79, RZ ;  /* 0xd34423870e0b7810 */ /* 0x000fe20007f7e0ff */
[----:B------:R-:W-:Y:S01]  /*0560*/  IMAD.X R15, R13, 0x1, ~R4, P2 ;  /* 0x000000010d0f7824 */ /* 0x000fe200010e0e04 */
[----:B------:R-:W-:Y:S02]  /*0570*/  ISETP.LT.AND P2, PT, R7, RZ, PT ;  /* 0x000000ff0700720c */ /* 0x000fe40003f41270 */
[----:B------:R-:W-:Y:S02]  /*0580*/  IADD3.X R13, PT, PT, R10, 0x79c85d5d, RZ, P0, !PT ;  /* 0x79c85d5d0a0d7810 */ /* 0x000fe400007fe4ff */
[----:B------:R-:W-:Y:S02]  /*0590*/  IADD3.X R4, PT, PT, R15, 0x79c9886b, RZ, P3, !PT ;  /* 0x79c9886b0f047810 */ /* 0x000fe40001ffe4ff */
[----:B------:R-:W-:-:S02]  /*05a0*/  SEL R7, R12, R9, P2 ;  /* 0x000000090c077207 */ /* 0x000fc40001000000 */
[----:B------:R-:W-:Y:S02]  /*05b0*/  SEL R11, R11, R14, P4 ;  /* 0x0000000e0b0b7207 */ /* 0x000fe40002000000 */
[----:B------:R-:W-:Y:S02]  /*05c0*/  SEL R10, R13, R10, P2 ;  /* 0x0000000a0d0a7207 */ /* 0x000fe40001000000 */
[----:B------:R-:W-:Y:S02]  /*05d0*/  SEL R4, R4, R15, P4 ;  /* 0x0000000f04047207 */ /* 0x000fe40002000000 */
[----:B------:R-:W-:Y:S02]  /*05e0*/  SHF.R.S64 R7, R7, 0x13, R10 ;  /* 0x0000001307077819 */ /* 0x000fe4000000100a */
[----:B------:R-:W-:Y:S02]  /*05f0*/  SHF.R.S64 R11, R11, 0x13, R4 ;  /* 0x000000130b0b7819 */ /* 0x000fe40000001004 */
[----:B------:R-:W-:-:S02]  /*0600*/  LEA.HI R7, R10, R7, RZ, 0x1 ;  /* 0x000000070a077211 */ /* 0x000fc400078f08ff */
[----:B------:R-:W-:Y:S02]  /*0610*/  LEA.HI R11, R4, R11, RZ, 0x1 ;  /* 0x0000000b040b7211 */ /* 0x000fe400078f08ff */
[----:B------:R-:W-:Y:S01]  /*0620*/  PLOP3.LUT P0, PT, PT, PT, PT, 0x80, 0x8 ;  /* 0x000000000008781c */ /* 0x000fe20003f0f070 */
[----:B------:R-:W-:Y:S02]  /*0630*/  IMAD R4, R7, -0xf4243, R6 ;  /* 0xfff0bdbd07047824 */ /* 0x000fe400078e0206 */
[----:B------:R-:W-:-:S10]  /*0640*/  IMAD R11, R11, -0xf4265, R8 ;  /* 0xfff0bd9b0b0b7824 */ /* 0x000fd400078e0208 */
.L_x_150:
[----:B------:R-:W-:Y:S05]  /*0650*/  BSYNC.RECONVERGENT B2 ;  /* 0x0000000000027941 */ /* 0x000fea0003800200 */
.L_x_149:
[----:B------:R-:W-:Y:S05]  /*0660*/  @P1 BRA `(.L_x_151) ;  /* 0xfffffffc00081947 */ /* 0x000fea000383ffff */
[----:B------:R-:W-:Y:S05]  /*0670*/  BSYNC.RECONVERGENT B1 ;  /* 0x0000000000017941 */ /* 0x000fea0003800200 */
.L_x_148:
[----:B------:R-:W-:Y:S01]  /*0680*/  PLOP3.LUT P0, PT, P0, PT, PT, 0x8, 0x80 ;  /* 0x000000000080781c */ /* 0x000fe2000070e170 */
[--C-:B------:R-:W-:Y:S01]  /*0690*/  IMAD.MOV.U32 R6, RZ, RZ, R11.reuse ;  /* 0x000000ffff067224 */ /* 0x100fe200078e000b */
[----:B------:R-:W-:Y:S02]  /*06a0*/  SHF.R.S32.HI R5, RZ, 0x1f, R4 ;  /* 0x0000001fff057819 */ /* 0x000fe40000011404 */
[----:B------:R-:W-:-:S09]  /*06b0*/  SHF.R.S32.HI R7, RZ, 0x1f, R11 ;  /* 0x0000001fff077819 */ /* 0x000fd2000001140b */
.L_x_147:
[----:B------:R-:W-:Y:S05]  /*06c0*/  BSYNC.RECONVERGENT B0 ;  /* 0x0000000000007941 */ /* 0x000fea0003800200 */
.L_x_146:
[----:B------:R-:W-:Y:S05]  /*06d0*/  @P0 EXIT ;  /* 0x000000000000094d */ /* 0x000fea0003800000 */
[----:B------:R-:W0:Y:S01]  /*06e0*/  LDCU.128 UR8, c[0x0][0x3b0] ;  /* 0x00007600ff0877ac */ /* 0x000e220008000c00 */
[----:B------:R-:W1:Y:S01]  /*06f0*/  LDC.64 R10, c[0x0][0x3a0] ;  /* 0x0000e800ff0a7b82 */ /* 0x000e620000000a00 */
[----:B0-----:R-:W-:Y:S02]  /*0700*/  LEA R2, P0, R4, UR8, 0x2 ;  /* 0x0000000804027c11 */ /* 0x001fe4000f8010ff */
[----:B------:R-:W-:Y:S02]  /*0710*/  LEA R8, P1, R6, UR10, 0x2 ;  /* 0x0000000a06087c11 */ /* 0x000fe4000f8210ff */
[----:B------:R-:W-:Y:S01]  /*0720*/  LEA.HI.X R3, R4, UR9, R5, 0x2, P0 ;  /* 0x0000000904037c11 */ /* 0x000fe200080f1405 */
[----:B------:R-:W-:Y:S01]  /*0730*/  IMAD.MOV.U32 R5, RZ, RZ, 0x1 ;  /* 0x00000001ff057424 */ /* 0x000fe200078e00ff */
[----:B------:R-:W-:Y:S01]  /*0740*/  LEA.HI.X R9, R6, UR11, R7, 0x2, P1 ;  /* 0x0000000b06097c11 */ /* 0x000fe200088f1407 */
[----:B-1----:R-:W-:Y:S04]  /*0750*/  STG.E.U8 desc[UR4][R10.64], RZ ;  /* 0x000000ff0a007986 */ /* 0x002fe8000c101104 */
[----:B------:R-:W-:Y:S04]  /*0760*/  STG.E desc[UR4][R2.64], R5 ;  /* 0x0000000502007986 */ /* 0x000fe8000c101904 */
[----:B------:R-:W-:Y:S01]  /*0770*/  STG.E desc[UR4][R8.64], R5 ;  /* 0x0000000508007986 */ /* 0x000fe2000c101904 */
[----:B------:R-:W-:Y:S05]  /*0780*/  EXIT ;  /* 0x000000000000794d */ /* 0x000fea0003800000 */
.L_x_152:
        /* <DEDUP_REMOVED lines=15> */
.L_x_163:


//--------------------- .nv.shared.reserved.0     --------------------------
	.section	.nv.shared.reserved.0,"aw",@nobits
	.weak		__nv_reservedSMEM_offset_0_alias
	.size		__nv_reservedSMEM_offset_0_alias, 0, 64
	.other		__nv_reservedSMEM_offset_0_alias,@"STO_CUDA_RESERVED_SHARED STV_DEFAULT"
__nv_reservedSMEM_offset_0_alias:
	.zero		0
	.zero		64


//--------------------- .nv.global                --------------------------
	.section	.nv.global,"aw",@nobits
.nv.global:
	.type		_ZN34_INTERNAL_7cd2c816_4_k_cu_df4162d16thrust24THRUST_300001_SM_1000_NS3seqE,@object
	.size		_ZN34_INTERNAL_7cd2c816_4_k_cu_df4162d16thrust24THRUST_300001_SM_1000_NS3seqE,(_ZN34_INTERNAL_7cd2c816_4_k_cu_df4162d14cuda3std3__48in_placeE - _ZN34_INTERNAL_7cd2c816_4_k_cu_df4162d16thrust24THRUST_300001_SM_1000_NS3seqE)
_ZN34_INTERNAL_7cd2c816_4_k_cu_df4162d16thrust24THRUST_300001_SM_1000_NS3seqE:
	.zero		1
	.type		_ZN34_INTERNAL_7cd2c816_4_k_cu_df4162d14cuda3std3__48in_placeE,@object
	.size		_ZN34_INTERNAL_7cd2c816_4_k_cu_df4162d14cuda3std3__48in_placeE,(_ZN34_INTERNAL_7cd2c816_4_k_cu_df4162d14cuda3std6ranges3__45__cpo4sizeE - _ZN34_INTERNAL_7cd2c816_4_k_cu_df4162d14cuda3std3__48in_placeE)
_ZN34_INTERNAL_7cd2c816_4_k_cu_df4162d14cuda3std3__48in_placeE:
	.zero		1
	.type		_ZN34_INTERNAL_7cd2c816_4_k_cu_df4162d14cuda3std6ranges3__45__cpo4sizeE,@object
	.size		_ZN34_INTERNAL_7cd2c816_4_k_cu_df4162d14cuda3std6ranges3__45__cpo4sizeE,(_ZN34_INTERNAL_7cd2c816_4_k_cu_df4162d16thrust24THRUST_300001_SM_1000_NS12placeholders2_3E - _ZN34_INTERNAL_7cd2c816_4_k_cu_df4162d14cuda3std6ranges3__45__cpo4sizeE)
_ZN34_INTERNAL_7cd2c816_4_k_cu_df4162d14cuda3std6ranges3__45__cpo4sizeE:
	.zero		1
	.type		_ZN34_INTERNAL_7cd2c816_4_k_cu_df4162d16thrust24THRUST_300001_SM_1000_NS12placeholders2_3E,@object
	.size		_ZN34_INTERNAL_7cd2c816_4_k_cu_df4162d16thrust24THRUST_300001_SM_1000_NS12placeholders2_3E,(_ZN34_INTERNAL_7cd2c816_4_k_cu_df4162d14cuda3std3__45__cpo6cbeginE - _ZN34_INTERNAL_7cd2c816_4_k_cu_df4162d16thrust24THRUST_300001_SM_1000_NS12placeholders2_3E)
_ZN34_INTERNAL_7cd2c816_4_k_cu_df4162d16thrust24THRUST_300001_SM_1000_NS12placeholders2_3E:
	.zero		1
	.type		_ZN34_INTERNAL_7cd2c816_4_k_cu_df4162d14cuda3std3__45__cpo6cbeginE,@object
	.size		_ZN34_INTERNAL_7cd2c816_4_k_cu_df4162d14cuda3std3__45__cpo6cbeginE,(_ZN34_INTERNAL_7cd2c816_4_k_cu_df4162d14cuda3std6ranges3__45__cpo6cbeginE - _ZN34_INTERNAL_7cd2c816_4_k_cu_df4162d14cuda3std3__45__cpo6cbeginE)
_ZN34_INTERNAL_7cd2c816_4_k_cu_df4162d14cuda3std3__45__cpo6cbeginE:
	.zero		1
	.type		_ZN34_INTERNAL_7cd2c816_4_k_cu_df4162d14cuda3std6ranges3__45__cpo6cbeginE,@object
	.size		_ZN34_INTERNAL_7cd2c816_4_k_cu_df4162d14cuda3std6ranges3__45__cpo6cbeginE,(_ZN34_INTERNAL_7cd2c816_4_k_cu_df4162d16thrust24THRUST_300001_SM_1000_NS12placeholders2_7E - _ZN34_INTERNAL_7cd2c816_4_k_cu_df4162d14cuda3std6ranges3__45__cpo6cbeginE)
_ZN34_INTERNAL_7cd2c816_4_k_cu_df4162d14cuda3std6ranges3__45__cpo6cbeginE:
	.zero		1
	.type		_ZN34_INTERNAL_7cd2c816_4_k_cu_df4162d16thrust24THRUST_300001_SM_1000_NS12placeholders2_7E,@object
	.size		_ZN34_INTERNAL_7cd2c816_4_k_cu_df4162d16thrust24THRUST_300001_SM_1000_NS12placeholders2_7E,(_ZN34_INTERNAL_7cd2c816_4_k_cu_df4162d14cuda3std3__45__cpo7crbeginE - _ZN34_INTERNAL_7cd2c816_4_k_cu_df4162d16thrust24THRUST_300001_SM_1000_NS12placeholders2_7E)
_ZN34_INTERNAL_7cd2c816_4_k_cu_df4162d16thrust24THRUST_300001_SM_1000_NS12placeholders2_7E:
	.zero		1
	.type		_ZN34_INTERNAL_7cd2c816_4_k_cu_df4162d14cuda3std3__45__cpo7crbeginE,@object
	.size		_ZN34_INTERNAL_7cd2c816_4_k_cu_df4162d14cuda3std3__45__cpo7crbeginE,(_ZN34_INTERNAL_7cd2c816_4_k_cu_df4162d14cuda3std6ranges3__45__cpo4nextE - _ZN34_INTERNAL_7cd2c816_4_k_cu_df4162d14cuda3std3__45__cpo7crbeginE)
_ZN34_INTERNAL_7cd2c816_4_k_cu_df4162d14cuda3std3__45__cpo7crbeginE:
	.zero		1
	.type		_ZN34_INTERNAL_7cd2c816_4_k_cu_df4162d14cuda3std6ranges3__45__cpo4nextE,@object
	.size		_ZN34_INTERNAL_7cd2c816_4_k_cu_df4162d14cuda3std6ranges3__45__cpo4nextE,(_ZN34_INTERNAL_7cd2c816_4_k_cu_df4162d14cuda3std6ranges3__45__cpo4swapE - _ZN34_INTERNAL_7cd2c816_4_k_cu_df4162d14cuda3std6ranges3__45__cpo4nextE)
_ZN34_INTERNAL_7cd2c816_4_k_cu_df4162d14cuda3std6ranges3__45__cpo4nextE:
	.zero		1
	.type		_ZN34_INTERNAL_7cd2c816_4_k_cu_df4162d14cuda3std6ranges3__45__cpo4swapE,@object
	.size		_ZN34_INTERNAL_7cd2c816_4_k_cu_df4162d14cuda3std6ranges3__45__cpo4swapE,(_ZN34_INTERNAL_7cd2c816_4_k_cu_df4162d16thrust24THRUST_300001_SM_1000_NS8cuda_cub10par_nosyncE - _ZN34_INTERNAL_7cd2c816_4_k_cu_df4162d14cuda3std6ranges3__45__cpo4swapE)
_ZN34_INTERNAL_7cd2c816_4_k_cu_df4162d14cuda3std6ranges3__45__cpo4swapE:
	.zero		1
	.type		_ZN34_INTERNAL_7cd2c816_4_k_cu_df4162d16thrust24THRUST_300001_SM_1000_NS8cuda_cub10par_nosyncE,@object
	.size		_ZN34_INTERNAL_7cd2c816_4_k_cu_df4162d16thrust24THRUST_300001_SM_1000_NS8cuda_cub10par_nosyncE,(_ZN34_INTERNAL_7cd2c816_4_k_cu_df4162d16thrust24THRUST_300001_SM_1000_NS12placeholders2_9E - _ZN34_INTERNAL_7cd2c816_4_k_cu_df4162d16thrust24THRUST_300001_SM_1000_NS8cuda_cub10par_nosyncE)
_ZN34_INTERNAL_7cd2c816_4_k_cu_df4162d16thrust24THRUST_300001_SM_1000_NS8cuda_cub10par_nosyncE:
	.zero		1
	.type		_ZN34_INTERNAL_7cd2c816_4_k_cu_df4162d16thrust24THRUST_300001_SM_1000_NS12placeholders2_9E,@object
	.size		_ZN34_INTERNAL_7cd2c816_4_k_cu_df4162d16thrust24THRUST_300001_SM_1000_NS12placeholders2_9E,(_ZN34_INTERNAL_7cd2c816_4_k_cu_df4162d14cuda3std3__436_GLOBAL__N__7cd2c816_4_k_cu_df4162d16ignoreE - _ZN34_INTERNAL_7cd2c816_4_k_cu_df4162d16thrust24THRUST_300001_SM_1000_NS12placeholders2_9E)
_ZN34_INTERNAL_7cd2c816_4_k_cu_df4162d16thrust24THRUST_300001_SM_1000_NS12placeholders2_9E:
	.zero		1
	.type		_ZN34_INTERNAL_7cd2c816_4_k_cu_df4162d14cuda3std3__436_GLOBAL__N__7cd2c816_4_k_cu_df4162d16ignoreE,@object
	.size		_ZN34_INTERNAL_7cd2c816_4_k_cu_df4162d14cuda3std3__436_GLOBAL__N__7cd2c816_4_k_cu_df4162d16ignoreE,(_ZN34_INTERNAL_7cd2c816_4_k_cu_df4162d14cuda3std6ranges3__45__cpo4dataE - _ZN34_INTERNAL_7cd2c816_4_k_cu_df4162d14cuda3std3__436_GLOBAL__N__7cd2c816_4_k_cu_df4162d16ignoreE)
_ZN34_INTERNAL_7cd2c816_4_k_cu_df4162d14cuda3std3__436_GLOBAL__N__7cd2c816_4_k_cu_df4162d16ignoreE:
	.zero		1
	.type		_ZN34_INTERNAL_7cd2c816_4_k_cu_df4162d14cuda3std6ranges3__45__cpo4dataE,@object
	.size		_ZN34_INTERNAL_7cd2c816_4_k_cu_df4162d14cuda3std6ranges3__45__cpo4dataE,(_ZN34_INTERNAL_7cd2c816_4_k_cu_df4162d16thrust24THRUST_300001_SM_1000_NS12placeholders2_1E - _ZN34_INTERNAL_7cd2c816_4_k_cu_df4162d14cuda3std6ranges3__45__cpo4dataE)
_ZN34_INTERNAL_7cd2c816_4_k_cu_df4162d14cuda3std6ranges3__45__cpo4dataE:
	.zero		1
	.type		_ZN34_INTERNAL_7cd2c816_4_k_cu_df4162d16thrust24THRUST_300001_SM_1000_NS12placeholders2_1E,@object
	.size		_ZN34_INTERNAL_7cd2c816_4_k_cu_df4162d16thrust24THRUST_300001_SM_1000_NS12placeholders2_1E,(_ZN34_INTERNAL_7cd2c816_4_k_cu_df4162d14cuda3std3__45__cpo5beginE - _ZN34_INTERNAL_7cd2c816_4_k_cu_df4162d16thrust24THRUST_300001_SM_1000_NS12placeholders2_1E)
_ZN34_INTERNAL_7cd2c816_4_k_cu_df4162d16thrust24THRUST_300001_SM_1000_NS12placeholders2_1E:
	.zero		1
	.type		_ZN34_INTERNAL_7cd2c816_4_k_cu_df4162d14cuda3std3__45__cpo5beginE,@object
	.size		_ZN34_INTERNAL_7cd2c816_4_k_cu_df4162d14cuda3std3__45__cpo5beginE,(_ZN34_INTERNAL_7cd2c816_4_k_cu_df4162d14cuda3std6ranges3__45__cpo5beginE - _ZN34_INTERNAL_7cd2c816_4_k_cu_df4162d14cuda3std3__45__cpo5beginE)
_ZN34_INTERNAL_7cd2c816_4_k_cu_df4162d14cuda3std3__45__cpo5beginE:
	.zero		1
	.type		_ZN34_INTERNAL_7cd2c816_4_k_cu_df4162d14cuda3std6ranges3__45__cpo5beginE,@object
	.size		_ZN34_INTERNAL_7cd2c816_4_k_cu_df4162d14cuda3std6ranges3__45__cpo5beginE,(_ZN34_INTERNAL_7cd2c816_4_k_cu_df4162d16thrust24THRUST_300001_SM_1000_NS12placeholders2_5E - _ZN34_INTERNAL_7cd2c816_4_k_cu_df4162d14cuda3std6ranges3__45__cpo5beginE)
_ZN34_INTERNAL_7cd2c816_4_k_cu_df4162d14cuda3std6ranges3__45__cpo5beginE:
	.zero		1
	.type		_ZN34_INTERNAL_7cd2c816_4_k_cu_df4162d16thrust24THRUST_300001_SM_1000_NS12placeholders2_5E,@object
	.size		_ZN34_INTERNAL_7cd2c816_4_k_cu_df4162d16thrust24THRUST_300001_SM_1000_NS12placeholders2_5E,(_ZN34_INTERNAL_7cd2c816_4_k_cu_df4162d14cuda3std3__45__cpo6rbeginE - _ZN34_INTERNAL_7cd2c816_4_k_cu_df4162d16thrust24THRUST_300001_SM_1000_NS12placeholders2_5E)
_ZN34_INTERNAL_7cd2c816_4_k_cu_df4162d16thrust24THRUST_300001_SM_1000_NS12placeholders2_5E:
	.zero		1
	.type		_ZN34_INTERNAL_7cd2c816_4_k_cu_df4162d14cuda3std3__45__cpo6rbeginE,@object
	.size		_ZN34_INTERNAL_7cd2c816_4_k_cu_df4162d14cuda3std3__45__cpo6rbeginE,(_ZN34_INTERNAL_7cd2c816_4_k_cu_df4162d14cuda3std6ranges3__45__cpo7advanceE - _ZN34_INTERNAL_7cd2c816_4_k_cu_df4162d14cuda3std3__45__cpo6rbeginE)
_ZN34_INTERNAL_7cd2c816_4_k_cu_df4162d14cuda3std3__45__cpo6rbeginE:
	.zero		1
	.type		_ZN34_INTERNAL_7cd2c816_4_k_cu_df4162d14cuda3std6ranges3__45__cpo7advanceE,@object
	.size		_ZN34_INTERNAL_7cd2c816_4_k_cu_df4162d14cuda3std6ranges3__45__cpo7advanceE,(_ZN34_INTERNAL_7cd2c816_4_k_cu_df4162d14cuda3std3__47nulloptE - _ZN34_INTERNAL_7cd2c816_4_k_cu_df4162d14cuda3std6ranges3__45__cpo7advanceE)
_ZN34_INTERNAL_7cd2c816_4_k_cu_df4162d14cuda3std6ranges3__45__cpo7advanceE:
	.zero		1
	.type		_ZN34_INTERNAL_7cd2c816_4_k_cu_df4162d14cuda3std3__47nulloptE,@object
	.size		_ZN34_INTERNAL_7cd2c816_4_k_cu_df4162d14cuda3std3__47nulloptE,(_ZN34_INTERNAL_7cd2c816_4_k_cu_df4162d14cuda3std6ranges3__45__cpo8distanceE - _ZN34_INTERNAL_7cd2c816_4_k_cu_df4162d14cuda3std3__47nulloptE)
_ZN34_INTERNAL_7cd2c816_4_k_cu_df4162d14cuda3std3__47nulloptE:
	.zero		1
	.type		_ZN34_INTERNAL_7cd2c816_4_k_cu_df4162d14cuda3std6ranges3__45__cpo8distanceE,@object
	.size		_ZN34_INTERNAL_7cd2c816_4_k_cu_df4162d14cuda3std6ranges3__45__cpo8distanceE,(_ZN34_INTERNAL_7cd2c816_4_k_cu_df4162d16thrust24THRUST_300001_SM_1000_NS12placeholders3_10E - _ZN34_INTERNAL_7cd2c816_4_k_cu_df4162d14cuda3std6ranges3__45__cpo8distanceE)
_ZN34_INTERNAL_7cd2c816_4_k_cu_df4162d14cuda3std6ranges3__45__cpo8distanceE:
	.zero		1
	.type		_ZN34_INTERNAL_7cd2c816_4_k_cu_df4162d16thrust24THRUST_300001_SM_1000_NS12placeholders3_10E,@object
	.size		_ZN34_INTERNAL_7cd2c816_4_k_cu_df4162d16thrust24THRUST_300001_SM_1000_NS12placeholders3_10E,(_ZN34_INTERNAL_7cd2c816_4_k_cu_df4162d14cuda3std3__419piecewise_constructE - _ZN34_INTERNAL_7cd2c816_4_k_cu_df4162d16thrust24THRUST_300001_SM_1000_NS12placeholders3_10E)
_ZN34_INTERNAL_7cd2c816_4_k_cu_df4162d16thrust24THRUST_300001_SM_1000_NS12placeholders3_10E:
	.zero		1
	.type		_ZN34_INTERNAL_7cd2c816_4_k_cu_df4162d14cuda3std3__419piecewise_constructE,@object
	.size		_ZN34_INTERNAL_7cd2c816_4_k_cu_df4162d14cuda3std3__419piecewise_constructE,(_ZN34_INTERNAL_7cd2c816_4_k_cu_df4162d14cuda3std6ranges3__45__cpo5cdataE - _ZN34_INTERNAL_7cd2c816_4_k_cu_df4162d14cuda3std3__419piecewise_constructE)
_ZN34_INTERNAL_7cd2c816_4_k_cu_df4162d14cuda3std3__419piecewise_constructE:
	.zero		1
	.type		_ZN34_INTERNAL_7cd2c816_4_k_cu_df4162d14cuda3std6ranges3__45__cpo5cdataE,@object
	.size		_ZN34_INTERNAL_7cd2c816_4_k_cu_df4162d14cuda3std6ranges3__45__cpo5cdataE,(_ZN34_INTERNAL_7cd2c816_4_k_cu_df4162d16thrust24THRUST_300001_SM_1000_NS12placeholders2_2E - _ZN34_INTERNAL_7cd2c816_4_k_cu_df4162d14cuda3std6ranges3__45__cpo5cdataE)
_ZN34_INTERNAL_7cd2c816_4_k_cu_df4162d14cuda3std6ranges3__45__cpo5cdataE:
	.zero		1
	.type		_ZN34_INTERNAL_7cd2c816_4_k_cu_df4162d16thrust24THRUST_300001_SM_1000_NS12placeholders2_2E,@object
	.size		_ZN34_INTERNAL_7cd2c816_4_k_cu_df4162d16thrust24THRUST_300001_SM_1000_NS12placeholders2_2E,(_ZN34_INTERNAL_7cd2c816_4_k_cu_df4162d14cuda3std3__45__cpo3endE - _ZN34_INTERNAL_7cd2c816_4_k_cu_df4162d16thrust24THRUST_300001_SM_1000_NS12placeholders2_2E)
_ZN34_INTERNAL_7cd2c816_4_k_cu_df4162d16thrust24THRUST_300001_SM_1000_NS12placeholders2_2E:
	.zero		1
	.type		_ZN34_INTERNAL_7cd2c816_4_k_cu_df4162d14cuda3std3__45__cpo3endE,@object
	.size		_ZN34_INTERNAL_7cd2c816_4_k_cu_df4162d14cuda3std3__45__cpo3endE,(_ZN34_INTERNAL_7cd2c816_4_k_cu_df4162d14cuda3std6ranges3__45__cpo3endE - _ZN34_INTERNAL_7cd2c816_4_k_cu_df4162d14cuda3std3__45__cpo3endE)
_ZN34_INTERNAL_7cd2c816_4_k_cu_df4162d14cuda3std3__45__cpo3endE:
	.zero		1
	.type		_ZN34_INTERNAL_7cd2c816_4_k_cu_df4162d14cuda3std6ranges3__45__cpo3endE,@object
	.size		_ZN34_INTERNAL_7cd2c816_4_k_cu_df4162d14cuda3std6ranges3__45__cpo3endE,(_ZN34_INTERNAL_7cd2c816_4_k_cu_df4162d16thrust24THRUST_300001_SM_1000_NS12placeholders2_6E - _ZN34_INTERNAL_7cd2c816_4_k_cu_df4162d14cuda3std6ranges3__45__cpo3endE)
_ZN34_INTERNAL_7cd2c816_4_k_cu_df4162d14cuda3std6ranges3__45__cpo3endE:
	.zero		1
	.type		_ZN34_INTERNAL_7cd2c816_4_k_cu_df4162d16thrust24THRUST_300001_SM_1000_NS12placeholders2_6E,@object
	.size		_ZN34_INTERNAL_7cd2c816_4_k_cu_df4162d16thrust24THRUST_300001_SM_1000_NS12placeholders2_6E,(_ZN34_INTERNAL_7cd2c816_4_k_cu_df4162d14cuda3std3__45__cpo4rendE - _ZN34_INTERNAL_7cd2c816_4_k_cu_df4162d16thrust24THRUST_300001_SM_1000_NS12placeholders2_6E)
_ZN34_INTERNAL_7cd2c816_4_k_cu_df4162d16thrust24THRUST_300001_SM_1000_NS12placeholders2_6E:
	.zero		1
	.type		_ZN34_INTERNAL_7cd2c816_4_k_cu_df4162d14cuda3std3__45__cpo4rendE,@object
	.size		_ZN34_INTERNAL_7cd2c816_4_k_cu_df4162d14cuda3std3__45__cpo4rendE,(_ZN34_INTERNAL_7cd2c816_4_k_cu_df4162d14cuda3std6ranges3__45__cpo9iter_swapE - _ZN34_INTERNAL_7cd2c816_4_k_cu_df4162d14cuda3std3__45__cpo4rendE)
_ZN34_INTERNAL_7cd2c816_4_k_cu_df4162d14cuda3std3__45__cpo4rendE:
	.zero		1
	.type		_ZN34_INTERNAL_7cd2c816_4_k_cu_df4162d14cuda3std6ranges3__45__cpo9iter_swapE,@object
	.size		_ZN34_INTERNAL_7cd2c816_4_k_cu_df4162d14cuda3std6ranges3__45__cpo9iter_swapE,(_ZN34_INTERNAL_7cd2c816_4_k_cu_df4162d14cuda3std3__48unexpectE - _ZN34_INTERNAL_7cd2c816_4_k_cu_df4162d14cuda3std6ranges3__45__cpo9iter_swapE)
_ZN34_INTERNAL_7cd2c816_4_k_cu_df4162d14cuda3std6ranges3__45__cpo9iter_swapE:
	.zero		1
	.type		_ZN34_INTERNAL_7cd2c816_4_k_cu_df4162d14cuda3std3__48unexpectE,@object
	.size		_ZN34_INTERNAL_7cd2c816_4_k_cu_df4162d14cuda3std3__48unexpectE,(_ZN34_INTERNAL_7cd2c816_4_k_cu_df4162d16thrust24THRUST_300001_SM_1000_NS8cuda_cub3parE - _ZN34_INTERNAL_7cd2c816_4_k_cu_df4162d14cuda3std3__48unexpectE)
_ZN34_INTERNAL_7cd2c816_4_k_cu_df4162d14cuda3std3__48unexpectE:
	.zero		1
	.type		_ZN34_INTERNAL_7cd2c816_4_k_cu_df4162d16thrust24THRUST_300001_SM_1000_NS8cuda_cub3parE,@object
	.size		_ZN34_INTERNAL_7cd2c816_4_k_cu_df4162d16thrust24THRUST_300001_SM_1000_NS8cuda_cub3parE,(_ZN34_INTERNAL_7cd2c816_4_k_cu_df4162d16thrust24THRUST_300001_SM_1000_NS12placeholders2_4E - _ZN34_INTERNAL_7cd2c816_4_k_cu_df4162d16thrust24THRUST_300001_SM_1000_NS8cuda_cub3parE)
_ZN34_INTERNAL_7cd2c816_4_k_cu_df4162d16thrust24THRUST_300001_SM_1000_NS8cuda_cub3parE:
	.zero		1
	.type		_ZN34_INTERNAL_7cd2c816_4_k_cu_df4162d16thrust24THRUST_300001_SM_1000_NS12placeholders2_4E,@object
	.size		_ZN34_INTERNAL_7cd2c816_4_k_cu_df4162d16thrust24THRUST_300001_SM_1000_NS12placeholders2_4E,(_ZN34_INTERNAL_7cd2c816_4_k_cu_df4162d14cuda3std3__45__cpo4cendE - _ZN34_INTERNAL_7cd2c816_4_k_cu_df4162d16thrust24THRUST_300001_SM_1000_NS12placeholders2_4E)
_ZN34_INTERNAL_7cd2c816_4_k_cu_df4162d16thrust24THRUST_300001_SM_1000_NS12placeholders2_4E:
	.zero		1
	.type		_ZN34_INTERNAL_7cd2c816_4_k_cu_df4162d14cuda3std3__45__cpo4cendE,@object
	.size		_ZN34_INTERNAL_7cd2c816_4_k_cu_df4162d14cuda3std3__45__cpo4cendE,(_ZN34_INTERNAL_7cd2c816_4_k_cu_df4162d14cuda3std6ranges3__45__cpo4cendE - _ZN34_INTERNAL_7cd2c816_4_k_cu_df4162d14cuda3std3__45__cpo4cendE)
_ZN34_INTERNAL_7cd2c816_4_k_cu_df4162d14cuda3std3__45__cpo4cendE:
	.zero		1
	.type		_ZN34_INTERNAL_7cd2c816_4_k_cu_df4162d14cuda3std6ranges3__45__cpo4cendE,@object
	.size		_ZN34_INTERNAL_7cd2c816_4_k_cu_df4162d14cuda3std6ranges3__45__cpo4cendE,(_ZN34_INTERNAL_7cd2c816_4_k_cu_df4162d14cuda3std3__420unreachable_sentinelE - _ZN34_INTERNAL_7cd2c816_4_k_cu_df4162d14cuda3std6ranges3__45__cpo4cendE)
_ZN34_INTERNAL_7cd2c816_4_k_cu_df4162d14cuda3std6ranges3__45__cpo4cendE:
	.zero		1
	.type		_ZN34_INTERNAL_7cd2c816_4_k_cu_df4162d14cuda3std3__420unreachable_sentinelE,@object
	.size		_ZN34_INTERNAL_7cd2c816_4_k_cu_df4162d14cuda3std3__420unreachable_sentinelE,(_ZN34_INTERNAL_7cd2c816_4_k_cu_df4162d14cuda3std6ranges3__45__cpo5ssizeE - _ZN34_INTERNAL_7cd2c816_4_k_cu_df4162d14cuda3std3__420unreachable_sentinelE)
_ZN34_INTERNAL_7cd2c816_4_k_cu_df4162d14cuda3std3__420unreachable_sentinelE:
	.zero		1
	.type		_ZN34_INTERNAL_7cd2c816_4_k_cu_df4162d14cuda3std6ranges3__45__cpo5ssizeE,@object
	.size		_ZN34_INTERNAL_7cd2c816_4_k_cu_df4162d14cuda3std6ranges3__45__cpo5ssizeE,(_ZN34_INTERNAL_7cd2c816_4_k_cu_df4162d16thrust24THRUST_300001_SM_1000_NS12placeholders2_8E - _ZN34_INTERNAL_7cd2c816_4_k_cu_df4162d14cuda3std6ranges3__45__cpo5ssizeE)
_ZN34_INTERNAL_7cd2c816_4_k_cu_df4162d14cuda3std6ranges3__45__cpo5ssizeE:
	.zero		1
	.type		_ZN34_INTERNAL_7cd2c816_4_k_cu_df4162d16thrust24THRUST_300001_SM_1000_NS12placeholders2_8E,@object
	.size		_ZN34_INTERNAL_7cd2c816_4_k_cu_df4162d16thrust24THRUST_300001_SM_1000_NS12placeholders2_8E,(_ZN34_INTERNAL_7cd2c816_4_k_cu_df4162d14cuda3std3__45__cpo5crendE - _ZN34_INTERNAL_7cd2c816_4_k_cu_df4162d16thrust24THRUST_300001_SM_1000_NS12placeholders2_8E)
_ZN34_INTERNAL_7cd2c816_4_k_cu_df4162d16thrust24THRUST_300001_SM_1000_NS12placeholders2_8E:
	.zero		1
	.type		_ZN34_INTERNAL_7cd2c816_4_k_cu_df4162d14cuda3std3__45__cpo5crendE,@object
	.size		_ZN34_INTERNAL_7cd2c816_4_k_cu_df4162d14cuda3std3__45__cpo5crendE,(_ZN34_INTERNAL_7cd2c816_4_k_cu_df4162d14cuda3std6ranges3__45__cpo4prevE - _ZN34_INTERNAL_7cd2c816_4_k_cu_df4162d14cuda3std3__45__cpo5crendE)
_ZN34_INTERNAL_7cd2c816_4_k_cu_df4162d14cuda3std3__45__cpo5crendE:
	.zero		1
	.type		_ZN34_INTERNAL_7cd2c816_4_k_cu_df4162d14cuda3std6ranges3__45__cpo4prevE,@object
	.size		_ZN34_INTERNAL_7cd2c816_4_k_cu_df4162d14cuda3std6ranges3__45__cpo4prevE,(_ZN34_INTERNAL_7cd2c816_4_k_cu_df4162d14cuda3std6ranges3__45__cpo9iter_moveE - _ZN34_INTERNAL_7cd2c816_4_k_cu_df4162d14cuda3std6ranges3__45__cpo4prevE)
_ZN34_INTERNAL_7cd2c816_4_k_cu_df4162d14cuda3std6ranges3__45__cpo4prevE:
	.zero		1
	.type		_ZN34_INTERNAL_7cd2c816_4_k_cu_df4162d14cuda3std6ranges3__45__cpo9iter_moveE,@object
	.size		_ZN34_INTERNAL_7cd2c816_4_k_cu_df4162d14cuda3std6ranges3__45__cpo9iter_moveE,(_ZN34_INTERNAL_7cd2c816_4_k_cu_df4162d16thrust24THRUST_300001_SM_1000_NS6system6detail10sequential3seqE - _ZN34_INTERNAL_7cd2c816_4_k_cu_df4162d14cuda3std6ranges3__45__cpo9iter_moveE)
_ZN34_INTERNAL_7cd2c816_4_k_cu_df4162d14cuda3std6ranges3__45__cpo9iter_moveE:
	.zero		1
	.type		_ZN34_INTERNAL_7cd2c816_4_k_cu_df4162d16thrust24THRUST_300001_SM_1000_NS6system6detail10sequential3seqE,@object
	.size		_ZN34_INTERNAL_7cd2c816_4_k_cu_df4162d16thrust24THRUST_300001_SM_1000_NS6system6detail10sequential3seqE,(.L_31 - _ZN34_INTERNAL_7cd2c816_4_k_cu_df4162d16thrust24THRUST_300001_SM_1000_NS6system6detail10sequential3seqE)
_ZN34_INTERNAL_7cd2c816_4_k_cu_df4162d16thrust24THRUST_300001_SM_1000_NS6system6detail10sequential3seqE:
	.zero		1
.L_31:


//--------------------- .nv.constant0._ZN3cub18CUB_300001_SM_10006detail11EmptyKernelIvEEvv --------------------------
	.section	.nv.constant0._ZN3cub18CUB_300001_SM_10006detail11EmptyKernelIvEEvv,"a",@progbits
	.sectionflags	@""
	.align	4
.nv.constant0._ZN3cub18CUB_300001_SM_10006detail11EmptyKernelIvEEvv:
	.zero		896


//--------------------- .nv.constant0._Z7findallPiS_S_S_S_S_S_S_PS_S_ --------------------------
	.section	.nv.constant0._Z7findallPiS_S_S_S_S_S_S_PS_S_,"a",@progbits
	.sectionflags	@""
	.align	4
.nv.constant0._Z7findallPiS_S_S_S_S_S_S_PS_S_:
	.zero		976


//--------------------- .nv.constant0._Z9checkpermPbPiS0_S0_S0_S0_S0_ --------------------------
	.section	.nv.constant0._Z9checkpermPbPiS0_S0_S0_S0_S0_,"a",@progbits
	.sectionflags	@""
	.align	4
.nv.constant0._Z9checkpermPbPiS0_S0_S0_S0_S0_:
	.zero		952


//--------------------- .nv.constant0._Z9puttolistPiS_S_ --------------------------
	.section	.nv.constant0._Z9puttolistPiS_S_,"a",@progbits
	.sectionflags	@""
	.align	4
.nv.constant0._Z9puttolistPiS_S_:
	.zero		920


//--------------------- .nv.constant0._Z7findcvsiPiS_S_S_S_S_PS_ --------------------------
	.section	.nv.constant0._Z7findcvsiPiS_S_S_S_S_PS_,"a",@progbits
	.sectionflags	@""
	.align	4
.nv.constant0._Z7findcvsiPiS_S_S_S_S_PS_:
	.zero		960


//--------------------- .nv.constant0._Z7puttoidPiS_S_S_PbS_S_ --------------------------
	.section	.nv.constant0._Z7puttoidPiS_S_S_PbS_S_,"a",@progbits
	.sectionflags	@""
	.align	4
.nv.constant0._Z7puttoidPiS_S_S_PbS_S_:
	.zero		952


//--------------------- .nv.constant0._Z7setdeg1PiS_S_Pb --------------------------
	.section	.nv.constant0._Z7setdeg1PiS_S_Pb,"a",@progbits
	.sectionflags	@""
	.align	4
.nv.constant0._Z7setdeg1PiS_S_Pb:
	.zero		928


//--------------------- .nv.constant0._Z8findhashPiS_S_S_PbS0_S_S_ --------------------------
	.section	.nv.constant0._Z8findhashPiS_S_S_PbS0_S_S_,"a",@progbits
	.sectionflags	@""
	.align	4
.nv.constant0._Z8findhashPiS_S_S_PbS0_S_S_:
	.zero		960


//--------------------- SYMBOLS --------------------------

	.type		.nv.reservedSmem.offset0,@object
	.size		.nv.reservedSmem.offset0,0x4
	.type		malloc,@function
	.type		free,@function
